	.target	sm_100a

	.elftype	@"ET_EXEC"


//--------------------- .note.nv.tkinfo           --------------------------
	.section	.note.nv.tkinfo,"",@"SHT_NOTE"
	.sectionflags	@"SHF_NOTE_NV_TKINFO"
	.tkinfo
        /*0018*/ 	.word	0x00000002
        /*0030*/ 	.string	""
        /*0030*/ 	.string	"ptxas"
        /*0030*/ 	.string	"Cuda compilation tools, release 13.0, V13.0.88"
        /*0030*/ 	.string	"Build cuda_13.0.r13.0/compiler.36424714_0"
        /*0030*/ 	.string	"-arch sm_100a -m 64 "



//--------------------- .note.nv.cuinfo           --------------------------
	.section	.note.nv.cuinfo,"",@"SHT_NOTE"
	.sectionflags	@"SHF_NOTE_NV_CUINFO"
        /*0018*/ 	.short	0x0002
        /*001a*/ 	.short	0x0064
        /*001c*/ 	.short	0x0082
	.zero		2


//--------------------- .nv.info                  --------------------------
	.section	.nv.info,"",@"SHT_CUDA_INFO"
	.align	4


	//----- nvinfo : EIATTR_REGCOUNT
	.align		4
        /*0000*/ 	.byte	0x04, 0x2f
        /*0002*/ 	.short	(.L_19 - .L_18)
	.align		4
.L_18:
        /*0004*/ 	.word	index@(_ZN7cutlass13device_kernelINS_4conv6kernel13ConvUniversalINS1_16ConvProblemShapeILNS1_8OperatorE1ELi2EEENS1_10collective14CollectiveConvINS1_47MainloopSm100TmaUmmaWarpSpecializedImplicitGemmILS5_1ELi16ELi2ELi1ELi2EN4cute5tupleIJNSA_1CILi2EEENSC_ILi1EEESE_EEEEENSB_IJNSC_ILi256EEENSC_ILi128EEENSB_IJNSC_ILi32EEEEEEEEENS_6half_tESM_NSA_8TiledMMAINSA_8MMA_AtomIJNSA_26SM100_MMA_F16BF16_2x1SM_SSISM_SM_fLi256ELi128ELNSA_4UMMA5MajorE0ELSR_1ELNSQ_7ScaleInE0ELSS_0EEEEEENSA_6LayoutINSB_IJSE_SE_SE_EEENSB_IJNSC_ILi0EEESX_SX_EEEEENSB_IJNSA_10UnderscoreES10_S10_EEEEENS7_6detail27Sm100ImplicitGemmTileTraitsINSA_25SM100_TMA_2SM_LOAD_IM2COLENSA_14ComposedLayoutINSA_7SwizzleILi2ELi4ELi3EEENSA_18smem_ptr_flag_bitsILi16EEENSV_INSB_IJNSC_ILi8EEESJ_EEENSB_IJSJ_SE_EEEEEEEvEENS14_INSA_18SM100_TMA_2SM_LOADENS16_INS17_ILi3ELi4ELi3EEES1A_NSV_INSB_IJNSC_ILi64EEES1B_EEENSB_IJSE_S1J_EEEEEEEvEEEENS_8epilogue10collective18CollectiveEpilogueINS1Q_23Sm100TmaWarpSpecializedILi4ELi2ELi32ELb1ELb0EEEJNSB_IJSI_SI_SK_EEENSB_IJNSV_ISI_SE_EENSV_ISJ_SE_EEEEESM_NSB_IJNSB_IJlllEEESE_SX_EEESM_S20_NS1Q_6fusion15FusionCallbacksIS1U_NS21_17LinearCombinationISM_fSM_fLNS_15FloatRoundStyleE2EEES1V_S1Y_JEEENSA_5SM1004TMEM4LOAD26SM100_TMEM_LOAD_32dp32b32xENSA_20SM90_TMA_LOAD_IM2COLES1F_NSA_39AutoVectorizingCopyWithAssumedAlignmentILi128EEENSA_21SM90_TMA_STORE_IM2COLES1F_S2D_S2D_EEEvvEEEEvNT_6ParamsE)
        /*0008*/ 	.word	0x0000007e


	//----- nvinfo : EIATTR_FRAME_SIZE
	.align		4
.L_19:
        /*000c*/ 	.byte	0x04, 0x11
        /*000e*/ 	.short	(.L_21 - .L_20)
	.align		4
.L_20:
        /*0010*/ 	.word	index@($__internal_2_$__cuda_sm10x_tcgen05_guardrail_trap_unallocated_columns_being_dealloced)
        /*0014*/ 	.word	0x00000008


	//----- nvinfo : EIATTR_FRAME_SIZE
	.align		4
.L_21:
        /*0018*/ 	.byte	0x04, 0x11
        /*001a*/ 	.short	(.L_23 - .L_22)
	.align		4
.L_22:
        /*001c*/ 	.word	index@($__internal_1_$__cuda_sm10x_tcgen05_guardrail_trap_phase_invalid_during_alloc)
        /*0020*/ 	.word	0x00000008


	//----- nvinfo : EIATTR_FRAME_SIZE
	.align		4
.L_23:
        /*0024*/ 	.byte	0x04, 0x11
        /*0026*/ 	.short	(.L_25 - .L_24)
	.align		4
.L_24:
        /*0028*/ 	.word	index@($__internal_0_$__cuda_sm10x_tcgen05_guardrail_trap_col_being_dealloced_not_returned_by_alloc)
        /*002c*/ 	.word	0x00000008


	//----- nvinfo : EIATTR_FRAME_SIZE
	.align		4
.L_25:
        /*0030*/ 	.byte	0x04, 0x11
        /*0032*/ 	.short	(.L_27 - .L_26)
	.align		4
.L_26:
        /*0034*/ 	.word	index@(_ZN7cutlass13device_kernelINS_4conv6kernel13ConvUniversalINS1_16ConvProblemShapeILNS1_8OperatorE1ELi2EEENS1_10collective14CollectiveConvINS1_47MainloopSm100TmaUmmaWarpSpecializedImplicitGemmILS5_1ELi16ELi2ELi1ELi2EN4cute5tupleIJNSA_1CILi2EEENSC_ILi1EEESE_EEEEENSB_IJNSC_ILi256EEENSC_ILi128EEENSB_IJNSC_ILi32EEEEEEEEENS_6half_tESM_NSA_8TiledMMAINSA_8MMA_AtomIJNSA_26SM100_MMA_F16BF16_2x1SM_SSISM_SM_fLi256ELi128ELNSA_4UMMA5MajorE0ELSR_1ELNSQ_7ScaleInE0ELSS_0EEEEEENSA_6LayoutINSB_IJSE_SE_SE_EEENSB_IJNSC_ILi0EEESX_SX_EEEEENSB_IJNSA_10UnderscoreES10_S10_EEEEENS7_6detail27Sm100ImplicitGemmTileTraitsINSA_25SM100_TMA_2SM_LOAD_IM2COLENSA_14ComposedLayoutINSA_7SwizzleILi2ELi4ELi3EEENSA_18smem_ptr_flag_bitsILi16EEENSV_INSB_IJNSC_ILi8EEESJ_EEENSB_IJSJ_SE_EEEEEEEvEENS14_INSA_18SM100_TMA_2SM_LOADENS16_INS17_ILi3ELi4ELi3EEES1A_NSV_INSB_IJNSC_ILi64EEES1B_EEENSB_IJSE_S1J_EEEEEEEvEEEENS_8epilogue10collective18CollectiveEpilogueINS1Q_23Sm100TmaWarpSpecializedILi4ELi2ELi32ELb1ELb0EEEJNSB_IJSI_SI_SK_EEENSB_IJNSV_ISI_SE_EENSV_ISJ_SE_EEEEESM_NSB_IJNSB_IJlllEEESE_SX_EEESM_S20_NS1Q_6fusion15FusionCallbacksIS1U_NS21_17LinearCombinationISM_fSM_fLNS_15FloatRoundStyleE2EEES1V_S1Y_JEEENSA_5SM1004TMEM4LOAD26SM100_TMEM_LOAD_32dp32b32xENSA_20SM90_TMA_LOAD_IM2COLES1F_NSA_39AutoVectorizingCopyWithAssumedAlignmentILi128EEENSA_21SM90_TMA_STORE_IM2COLES1F_S2D_S2D_EEEvvEEEEvNT_6ParamsE)
        /*0038*/ 	.word	0x00000008


	//----- nvinfo : EIATTR_MIN_STACK_SIZE
	.align		4
.L_27:
        /*003c*/ 	.byte	0x04, 0x12
        /*003e*/ 	.short	(.L_29 - .L_28)
	.align		4
.L_28:
        /*0040*/ 	.word	index@(_ZN7cutlass13device_kernelINS_4conv6kernel13ConvUniversalINS1_16ConvProblemShapeILNS1_8OperatorE1ELi2EEENS1_10collective14CollectiveConvINS1_47MainloopSm100TmaUmmaWarpSpecializedImplicitGemmILS5_1ELi16ELi2ELi1ELi2EN4cute5tupleIJNSA_1CILi2EEENSC_ILi1EEESE_EEEEENSB_IJNSC_ILi256EEENSC_ILi128EEENSB_IJNSC_ILi32EEEEEEEEENS_6half_tESM_NSA_8TiledMMAINSA_8MMA_AtomIJNSA_26SM100_MMA_F16BF16_2x1SM_SSISM_SM_fLi256ELi128ELNSA_4UMMA5MajorE0ELSR_1ELNSQ_7ScaleInE0ELSS_0EEEEEENSA_6LayoutINSB_IJSE_SE_SE_EEENSB_IJNSC_ILi0EEESX_SX_EEEEENSB_IJNSA_10UnderscoreES10_S10_EEEEENS7_6detail27Sm100ImplicitGemmTileTraitsINSA_25SM100_TMA_2SM_LOAD_IM2COLENSA_14ComposedLayoutINSA_7SwizzleILi2ELi4ELi3EEENSA_18smem_ptr_flag_bitsILi16EEENSV_INSB_IJNSC_ILi8EEESJ_EEENSB_IJSJ_SE_EEEEEEEvEENS14_INSA_18SM100_TMA_2SM_LOADENS16_INS17_ILi3ELi4ELi3EEES1A_NSV_INSB_IJNSC_ILi64EEES1B_EEENSB_IJSE_S1J_EEEEEEEvEEEENS_8epilogue10collective18CollectiveEpilogueINS1Q_23Sm100TmaWarpSpecializedILi4ELi2ELi32ELb1ELb0EEEJNSB_IJSI_SI_SK_EEENSB_IJNSV_ISI_SE_EENSV_ISJ_SE_EEEEESM_NSB_IJNSB_IJlllEEESE_SX_EEESM_S20_NS1Q_6fusion15FusionCallbacksIS1U_NS21_17LinearCombinationISM_fSM_fLNS_15FloatRoundStyleE2EEES1V_S1Y_JEEENSA_5SM1004TMEM4LOAD26SM100_TMEM_LOAD_32dp32b32xENSA_20SM90_TMA_LOAD_IM2COLES1F_NSA_39AutoVectorizingCopyWithAssumedAlignmentILi128EEENSA_21SM90_TMA_STORE_IM2COLES1F_S2D_S2D_EEEvvEEEEvNT_6ParamsE)
        /*0044*/ 	.word	0x00000008
.L_29:


//--------------------- .nv.compat                --------------------------
	.section	.nv.compat,"",@"SHT_CUDA_COMPAT_INFO"
	.align	4
        /*0000*/ 	.byte	0x02, 0x09, 0x01, 0x00, 0x02, 0x02, 0x02, 0x00, 0x02, 0x05, 0x05, 0x00, 0x03, 0x07, 0x01, 0x01
        /*0010*/ 	.byte	0x02, 0x03, 0x01, 0x00, 0x02, 0x06, 0x01, 0x00, 0x04, 0x0b, 0x08, 0x00, 0x09, 0x00, 0x00, 0x00
        /*0020*/ 	.byte	0x00, 0x00, 0x00, 0x00


//--------------------- .nv.info._ZN7cutlass13device_kernelINS_4conv6kernel13ConvUniversalINS1_16ConvProblemShapeILNS1_8OperatorE1ELi2EEENS1_10collective14CollectiveConvINS1_47MainloopSm100TmaUmmaWarpSpecializedImplicitGemmILS5_1ELi16ELi2ELi1ELi2EN4cute5tupleIJNSA_1CILi2EEENSC_ILi1EEESE_EEEEENSB_IJNSC_ILi256EEENSC_ILi128EEENSB_IJNSC_ILi32EEEEEEEEENS_6half_tESM_NSA_8TiledMMAINSA_8MMA_AtomIJNSA_26SM100_MMA_F16BF16_2x1SM_SSISM_SM_fLi256ELi128ELNSA_4UMMA5MajorE0ELSR_1ELNSQ_7ScaleInE0ELSS_0EEEEEENSA_6LayoutINSB_IJSE_SE_SE_EEENSB_IJNSC_ILi0EEESX_SX_EEEEENSB_IJNSA_10UnderscoreES10_S10_EEEEENS7_6detail27Sm100ImplicitGemmTileTraitsINSA_25SM100_TMA_2SM_LOAD_IM2COLENSA_14ComposedLayoutINSA_7SwizzleILi2ELi4ELi3EEENSA_18smem_ptr_flag_bitsILi16EEENSV_INSB_IJNSC_ILi8EEESJ_EEENSB_IJSJ_SE_EEEEEEEvEENS14_INSA_18SM100_TMA_2SM_LOADENS16_INS17_ILi3ELi4ELi3EEES1A_NSV_INSB_IJNSC_ILi64EEES1B_EEENSB_IJSE_S1J_EEEEEEEvEEEENS_8epilogue10collective18CollectiveEpilogueINS1Q_23Sm100TmaWarpSpecializedILi4ELi2ELi32ELb1ELb0EEEJNSB_IJSI_SI_SK_EEENSB_IJNSV_ISI_SE_EENSV_ISJ_SE_EEEEESM_NSB_IJNSB_IJlllEEESE_SX_EEESM_S20_NS1Q_6fusion15FusionCallbacksIS1U_NS21_17LinearCombinationISM_fSM_fLNS_15FloatRoundStyleE2EEES1V_S1Y_JEEENSA_5SM1004TMEM4LOAD26SM100_TMEM_LOAD_32dp32b32xENSA_20SM90_TMA_LOAD_IM2COLES1F_NSA_39AutoVectorizingCopyWithAssumedAlignmentILi128EEENSA_21SM90_TMA_STORE_IM2COLES1F_S2D_S2D_EEEvvEEEEvNT_6ParamsE --------------------------
	.section	.nv.info._ZN7cutlass13device_kernelINS_4conv6kernel13ConvUniversalINS1_16ConvProblemShapeILNS1_8OperatorE1ELi2EEENS1_10collective14CollectiveConvINS1_47MainloopSm100TmaUmmaWarpSpecializedImplicitGemmILS5_1ELi16ELi2ELi1ELi2EN4cute5tupleIJNSA_1CILi2EEENSC_ILi1EEESE_EEEEENSB_IJNSC_ILi256EEENSC_ILi128EEENSB_IJNSC_ILi32EEEEEEEEENS_6half_tESM_NSA_8TiledMMAINSA_8MMA_AtomIJNSA_26SM100_MMA_F16BF16_2x1SM_SSISM_SM_fLi256ELi128ELNSA_4UMMA5MajorE0ELSR_1ELNSQ_7ScaleInE0ELSS_0EEEEEENSA_6LayoutINSB_IJSE_SE_SE_EEENSB_IJNSC_ILi0EEESX_SX_EEEEENSB_IJNSA_10UnderscoreES10_S10_EEEEENS7_6detail27Sm100ImplicitGemmTileTraitsINSA_25SM100_TMA_2SM_LOAD_IM2COLENSA_14ComposedLayoutINSA_7SwizzleILi2ELi4ELi3EEENSA_18smem_ptr_flag_bitsILi16EEENSV_INSB_IJNSC_ILi8EEESJ_EEENSB_IJSJ_SE_EEEEEEEvEENS14_INSA_18SM100_TMA_2SM_LOADENS16_INS17_ILi3ELi4ELi3EEES1A_NSV_INSB_IJNSC_ILi64EEES1B_EEENSB_IJSE_S1J_EEEEEEEvEEEENS_8epilogue10collective18CollectiveEpilogueINS1Q_23Sm100TmaWarpSpecializedILi4ELi2ELi32ELb1ELb0EEEJNSB_IJSI_SI_SK_EEENSB_IJNSV_ISI_SE_EENSV_ISJ_SE_EEEEESM_NSB_IJNSB_IJlllEEESE_SX_EEESM_S20_NS1Q_6fusion15FusionCallbacksIS1U_NS21_17LinearCombinationISM_fSM_fLNS_15FloatRoundStyleE2EEES1V_S1Y_JEEENSA_5SM1004TMEM4LOAD26SM100_TMEM_LOAD_32dp32b32xENSA_20SM90_TMA_LOAD_IM2COLES1F_NSA_39AutoVectorizingCopyWithAssumedAlignmentILi128EEENSA_21SM90_TMA_STORE_IM2COLES1F_S2D_S2D_EEEvvEEEEvNT_6ParamsE,"",@"SHT_CUDA_INFO"
	.sectionflags	@""
	.align	4


	//----- nvinfo : EIATTR_CUDA_API_VERSION
	.align		4
        /*0000*/ 	.byte	0x04, 0x37
        /*0002*/ 	.short	(.L_31 - .L_30)
.L_30:
        /*0004*/ 	.word	0x00000082


	//----- nvinfo : EIATTR_KPARAM_INFO
	.align		4
.L_31:
        /*0008*/ 	.byte	0x04, 0x17
        /*000a*/ 	.short	(.L_33 - .L_32)
.L_32:
        /*000c*/ 	.word	0x00000000
        /*0010*/ 	.short	0x0000
        /*0012*/ 	.short	0x0000
        /*0014*/ 	.byte	0x00, 0xf0, 0x01, 0x20


	//----- nvinfo : EIATTR_AT_ENTRY_FRAGMENTS
	.align		4
.L_33:
        /*0018*/ 	.byte	0x04, 0x4f
        /*001a*/ 	.short	(.L_35 - .L_34)


	//   ....[0]....
.L_34:
        /*001c*/ 	.word	0x00000007


	//----- nvinfo : EIATTR_RESERVED_SMEM_USED
	.align		4
.L_35:
        /*0020*/ 	.byte	0x01, 0x41
	.zero		2


	//----- nvinfo : EIATTR_SPARSE_MMA_MASK
	.align		4
        /*0024*/ 	.byte	0x03, 0x50
        /*0026*/ 	.short	0x0000


	//----- nvinfo : EIATTR_TCGEN05_2CTA_USED
	.align		4
        /*0028*/ 	.byte	0x01, 0x52
	.zero		2


	//----- nvinfo : EIATTR_MAXREG_COUNT
	.align		4
        /*002c*/ 	.byte	0x03, 0x1b
        /*002e*/ 	.short	0x00ff


	//----- nvinfo : EIATTR_NUM_BARRIERS
	.align		4
        /*0030*/ 	.byte	0x02, 0x4c
        /*0032*/ 	.byte	0x07
	.zero		1


	//----- nvinfo : EIATTR_EXTERNS
	.align		4
        /*0034*/ 	.byte	0x04, 0x0f
        /*0036*/ 	.short	(.L_37 - .L_36)


	//   ....[0]....
	.align		4
.L_36:
        /*0038*/ 	.word	index@(__assertfail)


	//----- nvinfo : EIATTR_MERCURY_ISA_VERSION
	.align		4
.L_37:
        /*003c*/ 	.byte	0x03, 0x5f
        /*003e*/ 	.short	0x0101


	//----- nvinfo : EIATTR_INT_WARP_WIDE_INSTR_OFFSETS
	.align		4
        /*0040*/ 	.byte	0x04, 0x31
        /*0042*/ 	.short	(.L_39 - .L_38)


	//   ....[0]....
.L_38:
        /*0044*/ 	.word	0x00000e00


	//   ....[1]....
        /*0048*/ 	.word	0x00000eb0


	//   ....[2]....
        /*004c*/ 	.word	0x000049d0


	//   ....[3]....
        /*0050*/ 	.word	0x000049f0


	//   ....[4]....
        /*0054*/ 	.word	0x00004a20


	//   ....[5]....
        /*0058*/ 	.word	0x000056d0


	//   ....[6]....
        /*005c*/ 	.word	0x00005750


	//   ....[7]....
        /*0060*/ 	.word	0x00005810


	//   ....[8]....
        /*0064*/ 	.word	0x000058d0


	//   ....[9]....
        /*0068*/ 	.word	0x00005990


	//   ....[10]....
        /*006c*/ 	.word	0x00005a70


	//   ....[11]....
        /*0070*/ 	.word	0x00005b30


	//   ....[12]....
        /*0074*/ 	.word	0x00005c30


	//----- nvinfo : EIATTR_COOP_GROUP_MASK_REGIDS
	.align		4
.L_39:
        /*0078*/ 	.byte	0x04, 0x29
        /*007a*/ 	.short	(.L_41 - .L_40)


	//   ....[0]....
.L_40:
        /*007c*/ 	.word	0xffffffff


	//   ....[1]....
        /*0080*/ 	.word	0xffffffff


	//   ....[2]....
        /*0084*/ 	.word	0xffffffff


	//   ....[3]....
        /*0088*/ 	.word	0xffffffff


	//   ....[4]....
        /*008c*/ 	.word	0xffffffff


	//   ....[5]....
        /*0090*/ 	.word	0xffffffff


	//   ....[6]....
        /*0094*/ 	.word	0xffffffff


	//   ....[7]....
        /*0098*/ 	.word	0xffffffff


	//   ....[8]....
        /*009c*/ 	.word	0xffffffff


	//   ....[9]....
        /*00a0*/ 	.word	0xffffffff


	//   ....[10]....
        /*00a4*/ 	.word	0xffffffff


	//   ....[11]....
        /*00a8*/ 	.word	0xffffffff


	//   ....[12]....
        /*00ac*/ 	.word	0xffffffff


	//----- nvinfo : EIATTR_COOP_GROUP_INSTR_OFFSETS
	.align		4
.L_41:
        /*00b0*/ 	.byte	0x04, 0x28
        /*00b2*/ 	.short	(.L_43 - .L_42)


	//   ....[0]....
.L_42:
        /*00b4*/ 	.word	0x000000d0


	//   ....[1]....
        /*00b8*/ 	.word	0x00000540


	//   ....[2]....
        /*00bc*/ 	.word	0x00000890


	//   ....[3]....
        /*00c0*/ 	.word	0x00000a30


	//   ....[4]....
        /*00c4*/ 	.word	0x00000b30


	//   ....[5]....
        /*00c8*/ 	.word	0x00000c80


	//   ....[6]....
        /*00cc*/ 	.word	0x00000f20


	//   ....[7]....
        /*00d0*/ 	.word	0x000025e0


	//   ....[8]....
        /*00d4*/ 	.word	0x000039b0


	//   ....[9]....
        /*00d8*/ 	.word	0x00003e80


	//   ....[10]....
        /*00dc*/ 	.word	0x00003eb0


	//   ....[11]....
        /*00e0*/ 	.word	0x000048f0


	//   ....[12]....
        /*00e4*/ 	.word	0x00004af0


	//----- nvinfo : EIATTR_VRC_CTA_INIT_COUNT
	.align		4
.L_43:
        /*00e8*/ 	.byte	0x02, 0x4a
        /*00ea*/ 	.byte	0x80
	.zero		1


	//----- nvinfo : EIATTR_SYSCALL_OFFSETS
	.align		4
        /*00ec*/ 	.byte	0x04, 0x46
        /*00ee*/ 	.short	(.L_45 - .L_44)


	//   ....[0]....
.L_44:
        /*00f0*/ 	.word	0x00006880


	//   ....[1]....
        /*00f4*/ 	.word	0x00006970


	//   ....[2]....
        /*00f8*/ 	.word	0x000072c0


	//   ....[3]....
        /*00fc*/ 	.word	0x00007f60


	//   ....[4]....
        /*0100*/ 	.word	0x00008bd0


	//   ....[5]....
        /*0104*/ 	.word	0x00009830


	//----- nvinfo : EIATTR_MBARRIER_INSTR_OFFSETS
	.align		4
.L_45:
        /*0108*/ 	.byte	0x04, 0x39
        /*010a*/ 	.short	(.L_47 - .L_46)


	//   ....[0]....
.L_46:
        /*010c*/ 	.word	0x00000670
        /*0110*/ 	.word	0x000000ff
        /*0114*/ 	.word	0x00000000
        /*0118*/ 	.short	0x0100
        /*011a*/ 	.byte	0x04
	.zero		1


	//   ....[1]....
        /*011c*/ 	.word	0x00000680
        /*0120*/ 	.word	0x000000ff
        /*0124*/ 	.word	0x00000080
        /*0128*/ 	.short	0x0100
        /*012a*/ 	.byte	0x04
	.zero		1


	//   ....[2]....
        /*012c*/ 	.word	0x00000690
        /*0130*/ 	.word	0x000000ff
        /*0134*/ 	.word	0x00000008
        /*0138*/ 	.short	0x0100
        /*013a*/ 	.byte	0x04
	.zero		1


	//   ....[3]....
        /*013c*/ 	.word	0x000006a0
        /*0140*/ 	.word	0x000000ff
        /*0144*/ 	.word	0x00000088
        /*0148*/ 	.short	0x0100
        /*014a*/ 	.byte	0x04
	.zero		1


	//   ....[4]....
        /*014c*/ 	.word	0x000006b0
        /*0150*/ 	.word	0x000000ff
        /*0154*/ 	.word	0x00000010
        /*0158*/ 	.short	0x0100
        /*015a*/ 	.byte	0x04
	.zero		1


	//   ....[5]....
        /*015c*/ 	.word	0x000006c0
        /*0160*/ 	.word	0x000000ff
        /*0164*/ 	.word	0x00000090
        /*0168*/ 	.short	0x0100
        /*016a*/ 	.byte	0x04
	.zero		1


	//   ....[6]....
        /*016c*/ 	.word	0x000006d0
        /*0170*/ 	.word	0x000000ff
        /*0174*/ 	.word	0x00000018
        /*0178*/ 	.short	0x0100
        /*017a*/ 	.byte	0x04
	.zero		1


	//   ....[7]....
        /*017c*/ 	.word	0x000006e0
        /*0180*/ 	.word	0x000000ff
        /*0184*/ 	.word	0x00000098
        /*0188*/ 	.short	0x0100
        /*018a*/ 	.byte	0x04
	.zero		1


	//   ....[8]....
        /*018c*/ 	.word	0x000006f0
        /*0190*/ 	.word	0x000000ff
        /*0194*/ 	.word	0x00000020
        /*0198*/ 	.short	0x0100
        /*019a*/ 	.byte	0x04
	.zero		1


	//   ....[9]....
        /*019c*/ 	.word	0x00000700
        /*01a0*/ 	.word	0x000000ff
        /*01a4*/ 	.word	0x000000a0
        /*01a8*/ 	.short	0x0100
        /*01aa*/ 	.byte	0x04
	.zero		1


	//   ....[10]....
        /*01ac*/ 	.word	0x00000710
        /*01b0*/ 	.word	0x000000ff
        /*01b4*/ 	.word	0x00000028
        /*01b8*/ 	.short	0x0100
        /*01ba*/ 	.byte	0x04
	.zero		1


	//   ....[11]....
        /*01bc*/ 	.word	0x00000720
        /*01c0*/ 	.word	0x000000ff
        /*01c4*/ 	.word	0x000000a8
        /*01c8*/ 	.short	0x0100
        /*01ca*/ 	.byte	0x04
	.zero		1


	//   ....[12]....
        /*01cc*/ 	.word	0x00000730
        /*01d0*/ 	.word	0x000000ff
        /*01d4*/ 	.word	0x00000030
        /*01d8*/ 	.short	0x0100
        /*01da*/ 	.byte	0x04
	.zero		1


	//   ....[13]....
        /*01dc*/ 	.word	0x00000740
        /*01e0*/ 	.word	0x000000ff
        /*01e4*/ 	.word	0x000000b0
        /*01e8*/ 	.short	0x0100
        /*01ea*/ 	.byte	0x04
	.zero		1


	//   ....[14]....
        /*01ec*/ 	.word	0x00000750
        /*01f0*/ 	.word	0x000000ff
        /*01f4*/ 	.word	0x00000038
        /*01f8*/ 	.short	0x0100
        /*01fa*/ 	.byte	0x04
	.zero		1


	//   ....[15]....
        /*01fc*/ 	.word	0x00000760
        /*0200*/ 	.word	0x000000ff
        /*0204*/ 	.word	0x000000b8
        /*0208*/ 	.short	0x0100
        /*020a*/ 	.byte	0x04
	.zero		1


	//   ....[16]....
        /*020c*/ 	.word	0x00000770
        /*0210*/ 	.word	0x000000ff
        /*0214*/ 	.word	0x00000040
        /*0218*/ 	.short	0x0100
        /*021a*/ 	.byte	0x04
	.zero		1


	//   ....[17]....
        /*021c*/ 	.word	0x00000780
        /*0220*/ 	.word	0x000000ff
        /*0224*/ 	.word	0x000000c0
        /*0228*/ 	.short	0x0100
        /*022a*/ 	.byte	0x04
	.zero		1


	//   ....[18]....
        /*022c*/ 	.word	0x00000790
        /*0230*/ 	.word	0x000000ff
        /*0234*/ 	.word	0x00000048
        /*0238*/ 	.short	0x0100
        /*023a*/ 	.byte	0x04
	.zero		1


	//   ....[19]....
        /*023c*/ 	.word	0x000007a0
        /*0240*/ 	.word	0x000000ff
        /*0244*/ 	.word	0x000000c8
        /*0248*/ 	.short	0x0100
        /*024a*/ 	.byte	0x04
	.zero		1


	//   ....[20]....
        /*024c*/ 	.word	0x000007b0
        /*0250*/ 	.word	0x000000ff
        /*0254*/ 	.word	0x00000050
        /*0258*/ 	.short	0x0100
        /*025a*/ 	.byte	0x04
	.zero		1


	//   ....[21]....
        /*025c*/ 	.word	0x000007c0
        /*0260*/ 	.word	0x000000ff
        /*0264*/ 	.word	0x000000d0
        /*0268*/ 	.short	0x0100
        /*026a*/ 	.byte	0x04
	.zero		1


	//   ....[22]....
        /*026c*/ 	.word	0x000007d0
        /*0270*/ 	.word	0x000000ff
        /*0274*/ 	.word	0x00000058
        /*0278*/ 	.short	0x0100
        /*027a*/ 	.byte	0x04
	.zero		1


	//   ....[23]....
        /*027c*/ 	.word	0x000007e0
        /*0280*/ 	.word	0x000000ff
        /*0284*/ 	.word	0x000000d8
        /*0288*/ 	.short	0x0100
        /*028a*/ 	.byte	0x04
	.zero		1


	//   ....[24]....
        /*028c*/ 	.word	0x000007f0
        /*0290*/ 	.word	0x000000ff
        /*0294*/ 	.word	0x00000060
        /*0298*/ 	.short	0x0100
        /*029a*/ 	.byte	0x04
	.zero		1


	//   ....[25]....
        /*029c*/ 	.word	0x00000800
        /*02a0*/ 	.word	0x000000ff
        /*02a4*/ 	.word	0x000000e0
        /*02a8*/ 	.short	0x0100
        /*02aa*/ 	.byte	0x04
	.zero		1


	//   ....[26]....
        /*02ac*/ 	.word	0x00000810
        /*02b0*/ 	.word	0x000000ff
        /*02b4*/ 	.word	0x00000068
        /*02b8*/ 	.short	0x0100
        /*02ba*/ 	.byte	0x04
	.zero		1


	//   ....[27]....
        /*02bc*/ 	.word	0x00000820
        /*02c0*/ 	.word	0x000000ff
        /*02c4*/ 	.word	0x000000e8
        /*02c8*/ 	.short	0x0100
        /*02ca*/ 	.byte	0x04
	.zero		1


	//   ....[28]....
        /*02cc*/ 	.word	0x00000830
        /*02d0*/ 	.word	0x000000ff
        /*02d4*/ 	.word	0x00000070
        /*02d8*/ 	.short	0x0100
        /*02da*/ 	.byte	0x04
	.zero		1


	//   ....[29]....
        /*02dc*/ 	.word	0x00000840
        /*02e0*/ 	.word	0x000000ff
        /*02e4*/ 	.word	0x000000f0
        /*02e8*/ 	.short	0x0100
        /*02ea*/ 	.byte	0x04
	.zero		1


	//   ....[30]....
        /*02ec*/ 	.word	0x00000850
        /*02f0*/ 	.word	0x000000ff
        /*02f4*/ 	.word	0x00000078
        /*02f8*/ 	.short	0x0100
        /*02fa*/ 	.byte	0x04
	.zero		1


	//   ....[31]....
        /*02fc*/ 	.word	0x00000860
        /*0300*/ 	.word	0x000000ff
        /*0304*/ 	.word	0x000000f8
        /*0308*/ 	.short	0x0100
        /*030a*/ 	.byte	0x04
	.zero		1


	//   ....[32]....
        /*030c*/ 	.word	0x000009a0
        /*0310*/ 	.word	0x000000ff
        /*0314*/ 	.word	0x00000100
        /*0318*/ 	.short	0x0100
        /*031a*/ 	.byte	0x04
	.zero		1


	//   ....[33]....
        /*031c*/ 	.word	0x000009b0
        /*0320*/ 	.word	0x000000ff
        /*0324*/ 	.word	0x00000120
        /*0328*/ 	.short	0x0100
        /*032a*/ 	.byte	0x04
	.zero		1


	//   ....[34]....
        /*032c*/ 	.word	0x000009c0
        /*0330*/ 	.word	0x000000ff
        /*0334*/ 	.word	0x00000108
        /*0338*/ 	.short	0x0100
        /*033a*/ 	.byte	0x04
	.zero		1


	//   ....[35]....
        /*033c*/ 	.word	0x000009d0
        /*0340*/ 	.word	0x000000ff
        /*0344*/ 	.word	0x00000128
        /*0348*/ 	.short	0x0100
        /*034a*/ 	.byte	0x04
	.zero		1


	//   ....[36]....
        /*034c*/ 	.word	0x000009e0
        /*0350*/ 	.word	0x000000ff
        /*0354*/ 	.word	0x00000110
        /*0358*/ 	.short	0x0100
        /*035a*/ 	.byte	0x04
	.zero		1


	//   ....[37]....
        /*035c*/ 	.word	0x000009f0
        /*0360*/ 	.word	0x000000ff
        /*0364*/ 	.word	0x00000130
        /*0368*/ 	.short	0x0100
        /*036a*/ 	.byte	0x04
	.zero		1


	//   ....[38]....
        /*036c*/ 	.word	0x00000a00
        /*0370*/ 	.word	0x000000ff
        /*0374*/ 	.word	0x00000118
        /*0378*/ 	.short	0x0100
        /*037a*/ 	.byte	0x04
	.zero		1


	//   ....[39]....
        /*037c*/ 	.word	0x00000a10
        /*0380*/ 	.word	0x000000ff
        /*0384*/ 	.word	0x00000138
        /*0388*/ 	.short	0x0100
        /*038a*/ 	.byte	0x04
	.zero		1


	//   ....[40]....
        /*038c*/ 	.word	0x00000b00
        /*0390*/ 	.word	0x000000ff
        /*0394*/ 	.word	0x00000140
        /*0398*/ 	.short	0x0100
        /*039a*/ 	.byte	0x04
	.zero		1


	//   ....[41]....
        /*039c*/ 	.word	0x00000b10
        /*03a0*/ 	.word	0x000000ff
        /*03a4*/ 	.word	0x00000148
        /*03a8*/ 	.short	0x0100
        /*03aa*/ 	.byte	0x04
	.zero		1


	//   ....[42]....
        /*03ac*/ 	.word	0x00000c50
        /*03b0*/ 	.word	0x000000ff
        /*03b4*/ 	.word	0x00000150
        /*03b8*/ 	.short	0x0100
        /*03ba*/ 	.byte	0x06
	.zero		1


	//   ....[43]....
        /*03bc*/ 	.word	0x00000c60
        /*03c0*/ 	.word	0x000000ff
        /*03c4*/ 	.word	0x00000158
        /*03c8*/ 	.short	0x0100
        /*03ca*/ 	.byte	0x06
	.zero		1


	//   ....[44]....
        /*03cc*/ 	.word	0x00000da0
        /*03d0*/ 	.word	0x000000ff
        /*03d4*/ 	.word	0x00000160
        /*03d8*/ 	.short	0x0100
        /*03da*/ 	.byte	0x04
	.zero		1


	//   ....[45]....
        /*03dc*/ 	.word	0x00000db0
        /*03e0*/ 	.word	0x000000ff
        /*03e4*/ 	.word	0x00000170
        /*03e8*/ 	.short	0x0100
        /*03ea*/ 	.byte	0x04
	.zero		1


	//   ....[46]....
        /*03ec*/ 	.word	0x00000dc0
        /*03f0*/ 	.word	0x000000ff
        /*03f4*/ 	.word	0x00000168
        /*03f8*/ 	.short	0x0100
        /*03fa*/ 	.byte	0x04
	.zero		1


	//   ....[47]....
        /*03fc*/ 	.word	0x00000dd0
        /*0400*/ 	.word	0x000000ff
        /*0404*/ 	.word	0x00000178
        /*0408*/ 	.short	0x0100
        /*040a*/ 	.byte	0x04
	.zero		1


	//   ....[48]....
        /*040c*/ 	.word	0x00000ed0
        /*0410*/ 	.word	0x000000ff
        /*0414*/ 	.word	0x00000180
        /*0418*/ 	.short	0x0100
        /*041a*/ 	.byte	0x06
	.zero		1


	//   ....[49]....
        /*041c*/ 	.word	0x00001a10
        /*0420*/ 	.word	0x000000ff
        /*0424*/ 	.word	0x00000080
        /*0428*/ 	.short	0x010a
        /*042a*/ 	.byte	0x04
	.zero		1


	//   ....[50]....
        /*042c*/ 	.word	0x00001c90
        /*0430*/ 	.word	0x000000ff
        /*0434*/ 	.word	0x00000080
        /*0438*/ 	.short	0x010a
        /*043a*/ 	.byte	0x11
	.zero		1


	//   ....[51]....
        /*043c*/ 	.word	0x00001e40
        /*0440*/ 	.word	0x000000ff
        /*0444*/ 	.word	0x00000080
        /*0448*/ 	.short	0x010a
        /*044a*/ 	.byte	0x07
	.zero		1


	//   ....[52]....
        /*044c*/ 	.word	0x00002010
        /*0450*/ 	.word	0x000000ff
        /*0454*/ 	.word	0x00000148
        /*0458*/ 	.short	0x0101
        /*045a*/ 	.byte	0x19
	.zero		1


	//   ....[53]....
        /*045c*/ 	.word	0x00002040
        /*0460*/ 	.word	0x000000ff
        /*0464*/ 	.word	0x00000080
        /*0468*/ 	.short	0x010a
        /*046a*/ 	.byte	0x04
	.zero		1


	//   ....[54]....
        /*046c*/ 	.word	0x00002260
        /*0470*/ 	.word	0x000000ff
        /*0474*/ 	.word	0x00000080
        /*0478*/ 	.short	0x010a
        /*047a*/ 	.byte	0x11
	.zero		1


	//   ....[55]....
        /*047c*/ 	.word	0x00002410
        /*0480*/ 	.word	0x000000ff
        /*0484*/ 	.word	0x00000080
        /*0488*/ 	.short	0x010a
        /*048a*/ 	.byte	0x07
	.zero		1


	//   ....[56]....
        /*048c*/ 	.word	0x000025f0
        /*0490*/ 	.word	0x000000ff
        /*0494*/ 	.word	0x00000150
        /*0498*/ 	.short	0x010a
        /*049a*/ 	.byte	0x19
	.zero		1


	//   ....[57]....
        /*049c*/ 	.word	0x000026b0
        /*04a0*/ 	.word	0x000000ff
        /*04a4*/ 	.word	0x00000000
        /*04a8*/ 	.short	0x0101
        /*04aa*/ 	.byte	0x04
	.zero		1


	//   ....[58]....
        /*04ac*/ 	.word	0x00002cb0
        /*04b0*/ 	.word	0x000000ff
        /*04b4*/ 	.word	0x00000000
        /*04b8*/ 	.short	0x010a
        /*04ba*/ 	.byte	0x04
	.zero		1


	//   ....[59]....
        /*04bc*/ 	.word	0x00002d50
        /*04c0*/ 	.word	0x000000ff
        /*04c4*/ 	.word	0x00000000
        /*04c8*/ 	.short	0x010a
        /*04ca*/ 	.byte	0x05
	.zero		1


	//   ....[60]....
        /*04cc*/ 	.word	0x00002df0
        /*04d0*/ 	.word	0x000000ff
        /*04d4*/ 	.word	0x00000000
        /*04d8*/ 	.short	0x010a
        /*04da*/ 	.byte	0x05
	.zero		1


	//   ....[61]....
        /*04dc*/ 	.word	0x00002e90
        /*04e0*/ 	.word	0x000000ff
        /*04e4*/ 	.word	0x00000000
        /*04e8*/ 	.short	0x010a
        /*04ea*/ 	.byte	0x05
	.zero		1


	//   ....[62]....
        /*04ec*/ 	.word	0x00002f30
        /*04f0*/ 	.word	0x000000ff
        /*04f4*/ 	.word	0x00000000
        /*04f8*/ 	.short	0x010a
        /*04fa*/ 	.byte	0x05
	.zero		1


	//   ....[63]....
        /*04fc*/ 	.word	0x00002fd0
        /*0500*/ 	.word	0x000000ff
        /*0504*/ 	.word	0x00000000
        /*0508*/ 	.short	0x010a
        /*050a*/ 	.byte	0x05
	.zero		1


	//   ....[64]....
        /*050c*/ 	.word	0x00003070
        /*0510*/ 	.word	0x000000ff
        /*0514*/ 	.word	0x00000000
        /*0518*/ 	.short	0x010a
        /*051a*/ 	.byte	0x05
	.zero		1


	//   ....[65]....
        /*051c*/ 	.word	0x00003110
        /*0520*/ 	.word	0x000000ff
        /*0524*/ 	.word	0x00000000
        /*0528*/ 	.short	0x010a
        /*052a*/ 	.byte	0x05
	.zero		1


	//   ....[66]....
        /*052c*/ 	.word	0x000031b0
        /*0530*/ 	.word	0x000000ff
        /*0534*/ 	.word	0x00000000
        /*0538*/ 	.short	0x010a
        /*053a*/ 	.byte	0x05
	.zero		1


	//   ....[67]....
        /*053c*/ 	.word	0x00003250
        /*0540*/ 	.word	0x000000ff
        /*0544*/ 	.word	0x00000000
        /*0548*/ 	.short	0x010a
        /*054a*/ 	.byte	0x05
	.zero		1


	//   ....[68]....
        /*054c*/ 	.word	0x000032f0
        /*0550*/ 	.word	0x000000ff
        /*0554*/ 	.word	0x00000000
        /*0558*/ 	.short	0x010a
        /*055a*/ 	.byte	0x05
	.zero		1


	//   ....[69]....
        /*055c*/ 	.word	0x00003390
        /*0560*/ 	.word	0x000000ff
        /*0564*/ 	.word	0x00000000
        /*0568*/ 	.short	0x010a
        /*056a*/ 	.byte	0x05
	.zero		1


	//   ....[70]....
        /*056c*/ 	.word	0x00003430
        /*0570*/ 	.word	0x000000ff
        /*0574*/ 	.word	0x00000000
        /*0578*/ 	.short	0x010a
        /*057a*/ 	.byte	0x05
	.zero		1


	//   ....[71]....
        /*057c*/ 	.word	0x000034d0
        /*0580*/ 	.word	0x000000ff
        /*0584*/ 	.word	0x00000000
        /*0588*/ 	.short	0x010a
        /*058a*/ 	.byte	0x05
	.zero		1


	//   ....[72]....
        /*058c*/ 	.word	0x00003570
        /*0590*/ 	.word	0x000000ff
        /*0594*/ 	.word	0x00000000
        /*0598*/ 	.short	0x010a
        /*059a*/ 	.byte	0x05
	.zero		1


	//   ....[73]....
        /*059c*/ 	.word	0x00003620
        /*05a0*/ 	.word	0x00000000
        /*05a4*/ 	.word	0x00000000
        /*05a8*/ 	.short	0x010a
        /*05aa*/ 	.byte	0xff
	.zero		1


	//   ....[74]....
        /*05ac*/ 	.word	0x00003770
        /*05b0*/ 	.word	0x000000ff
        /*05b4*/ 	.word	0x00000158
        /*05b8*/ 	.short	0x010a
        /*05ba*/ 	.byte	0x04
	.zero		1


	//   ....[75]....
        /*05bc*/ 	.word	0x00003810
        /*05c0*/ 	.word	0x000000ff
        /*05c4*/ 	.word	0x00000150
        /*05c8*/ 	.short	0x010a
        /*05ca*/ 	.byte	0x04
	.zero		1


	//   ....[76]....
        /*05cc*/ 	.word	0x000038b0
        /*05d0*/ 	.word	0x000000ff
        /*05d4*/ 	.word	0x00000000
        /*05d8*/ 	.short	0x0101
        /*05da*/ 	.byte	0x05
	.zero		1


	//   ....[77]....
        /*05dc*/ 	.word	0x000038f0
        /*05e0*/ 	.word	0x000000ff
        /*05e4*/ 	.word	0x00000158
        /*05e8*/ 	.short	0x0106
        /*05ea*/ 	.byte	0x04
	.zero		1


	//   ....[78]....
        /*05ec*/ 	.word	0x00003930
        /*05f0*/ 	.word	0x00000000
        /*05f4*/ 	.word	0x00000158
        /*05f8*/ 	.short	0x010a
        /*05fa*/ 	.byte	0xff
	.zero		1


	//   ....[79]....
        /*05fc*/ 	.word	0x00003b80
        /*0600*/ 	.word	0x000000ff
        /*0604*/ 	.word	0x00000008
        /*0608*/ 	.short	0x010a
        /*060a*/ 	.byte	0x05
	.zero		1


	//   ....[80]....
        /*060c*/ 	.word	0x00003ba0
        /*0610*/ 	.word	0x000000ff
        /*0614*/ 	.word	0x00000008
        /*0618*/ 	.short	0x010a
        /*061a*/ 	.byte	0x05
	.zero		1


	//   ....[81]....
        /*061c*/ 	.word	0x00003d30
        /*0620*/ 	.word	0x000000ff
        /*0624*/ 	.word	0x00000008
        /*0628*/ 	.short	0x010a
        /*062a*/ 	.byte	0x05
	.zero		1


	//   ....[82]....
        /*062c*/ 	.word	0x00003d50
        /*0630*/ 	.word	0x000000ff
        /*0634*/ 	.word	0x00000008
        /*0638*/ 	.short	0x010a
        /*063a*/ 	.byte	0x05
	.zero		1


	//   ....[83]....
        /*063c*/ 	.word	0x00003e10
        /*0640*/ 	.word	0x000000ff
        /*0644*/ 	.word	0x00000000
        /*0648*/ 	.short	0x0101
        /*064a*/ 	.byte	0x04
	.zero		1


	//   ....[84]....
        /*064c*/ 	.word	0x00004150
        /*0650*/ 	.word	0x000000ff
        /*0654*/ 	.word	0x00000150
        /*0658*/ 	.short	0x010a
        /*065a*/ 	.byte	0x11
	.zero		1


	//   ....[85]....
        /*065c*/ 	.word	0x000041f0
        /*0660*/ 	.word	0x000000ff
        /*0664*/ 	.word	0x00000000
        /*0668*/ 	.short	0x0101
        /*066a*/ 	.byte	0x17
	.zero		1


	//   ....[86]....
        /*066c*/ 	.word	0x00004230
        /*0670*/ 	.word	0x000000ff
        /*0674*/ 	.word	0x00000170
        /*0678*/ 	.short	0x010a
        /*067a*/ 	.byte	0x16
	.zero		1


	//   ....[87]....
        /*067c*/ 	.word	0x000042e0
        /*0680*/ 	.word	0x000000ff
        /*0684*/ 	.word	0x00000000
        /*0688*/ 	.short	0x010a
        /*068a*/ 	.byte	0x04
	.zero		1


	//   ....[88]....
        /*068c*/ 	.word	0x00004320
        /*0690*/ 	.word	0x000000ff
        /*0694*/ 	.word	0x00000000
        /*0698*/ 	.short	0x010a
        /*069a*/ 	.byte	0x0a
	.zero		1


	//   ....[89]....
        /*069c*/ 	.word	0x00004440
        /*06a0*/ 	.word	0x000000ff
        /*06a4*/ 	.word	0x00000000
        /*06a8*/ 	.short	0x010a
        /*06aa*/ 	.byte	0x04
	.zero		1


	//   ....[90]....
        /*06ac*/ 	.word	0x000046e0
        /*06b0*/ 	.word	0x000000ff
        /*06b4*/ 	.word	0x00000000
        /*06b8*/ 	.short	0x010a
        /*06ba*/ 	.byte	0x04
	.zero		1


	//   ....[91]....
        /*06bc*/ 	.word	0x00004780
        /*06c0*/ 	.word	0x00000000
        /*06c4*/ 	.word	0x00000000
        /*06c8*/ 	.short	0x010a
        /*06ca*/ 	.byte	0xff
	.zero		1


	//   ....[92]....
        /*06cc*/ 	.word	0x000047c0
        /*06d0*/ 	.word	0x00000000
        /*06d4*/ 	.word	0x00000000
        /*06d8*/ 	.short	0x010a
        /*06da*/ 	.byte	0xff
	.zero		1


	//   ....[93]....
        /*06dc*/ 	.word	0x00004830
        /*06e0*/ 	.word	0x000000ff
        /*06e4*/ 	.word	0x00000000
        /*06e8*/ 	.short	0x0101
        /*06ea*/ 	.byte	0x04
	.zero		1


	//   ....[94]....
        /*06ec*/ 	.word	0x00004870
        /*06f0*/ 	.word	0x000000ff
        /*06f4*/ 	.word	0x00000180
        /*06f8*/ 	.short	0x010a
        /*06fa*/ 	.byte	0x11
	.zero		1


	//   ....[95]....
        /*06fc*/ 	.word	0x000048e0
        /*0700*/ 	.word	0x000000ff
        /*0704*/ 	.word	0x00000000
        /*0708*/ 	.short	0x0101
        /*070a*/ 	.byte	0x04
	.zero		1


	//   ....[96]....
        /*070c*/ 	.word	0x00004e20
        /*0710*/ 	.word	0x000000ff
        /*0714*/ 	.word	0x00000150
        /*0718*/ 	.short	0x010a
        /*071a*/ 	.byte	0x1f
	.zero		1


	//   ....[97]....
        /*071c*/ 	.word	0x00004ec0
        /*0720*/ 	.word	0x000000ff
        /*0724*/ 	.word	0x00000000
        /*0728*/ 	.short	0x0101
        /*072a*/ 	.byte	0x31
	.zero		1


	//   ....[98]....
        /*072c*/ 	.word	0x00005410
        /*0730*/ 	.word	0x000000ff
        /*0734*/ 	.word	0x00000148
        /*0738*/ 	.short	0x010a
        /*073a*/ 	.byte	0x1f
	.zero		1


	//   ....[99]....
        /*073c*/ 	.word	0x000055b0
        /*0740*/ 	.word	0x000000ff
        /*0744*/ 	.word	0x00000120
        /*0748*/ 	.short	0x010a
        /*074a*/ 	.byte	0x1f
	.zero		1


	//   ....[100]....
        /*074c*/ 	.word	0x000057d0
        /*0750*/ 	.word	0x000000ff
        /*0754*/ 	.word	0x00000100
        /*0758*/ 	.short	0x010b
        /*075a*/ 	.byte	0x1f
	.zero		1


	//   ....[101]....
        /*075c*/ 	.word	0x000057e0
        /*0760*/ 	.word	0x000000ff
        /*0764*/ 	.word	0x00000000
        /*0768*/ 	.short	0x0101
        /*076a*/ 	.byte	0x37
	.zero		1


	//   ....[102]....
        /*076c*/ 	.word	0x000057f0
        /*0770*/ 	.word	0x000000ff
        /*0774*/ 	.word	0x00000128
        /*0778*/ 	.short	0x010a
        /*077a*/ 	.byte	0x1f
	.zero		1


	//   ....[103]....
        /*077c*/ 	.word	0x00005950
        /*0780*/ 	.word	0x000000ff
        /*0784*/ 	.word	0x00000108
        /*0788*/ 	.short	0x010b
        /*078a*/ 	.byte	0x1f
	.zero		1


	//   ....[104]....
        /*078c*/ 	.word	0x00005960
        /*0790*/ 	.word	0x000000ff
        /*0794*/ 	.word	0x00000000
        /*0798*/ 	.short	0x0101
        /*079a*/ 	.byte	0x36
	.zero		1


	//   ....[105]....
        /*079c*/ 	.word	0x00005970
        /*07a0*/ 	.word	0x000000ff
        /*07a4*/ 	.word	0x00000130
        /*07a8*/ 	.short	0x010a
        /*07aa*/ 	.byte	0x1f
	.zero		1


	//   ....[106]....
        /*07ac*/ 	.word	0x00005af0
        /*07b0*/ 	.word	0x000000ff
        /*07b4*/ 	.word	0x00000110
        /*07b8*/ 	.short	0x010b
        /*07ba*/ 	.byte	0x1f
	.zero		1


	//   ....[107]....
        /*07bc*/ 	.word	0x00005b00
        /*07c0*/ 	.word	0x000000ff
        /*07c4*/ 	.word	0x00000000
        /*07c8*/ 	.short	0x0101
        /*07ca*/ 	.byte	0x35
	.zero		1


	//   ....[108]....
        /*07cc*/ 	.word	0x00005b10
        /*07d0*/ 	.word	0x000000ff
        /*07d4*/ 	.word	0x00000138
        /*07d8*/ 	.short	0x010a
        /*07da*/ 	.byte	0x1f
	.zero		1


	//   ....[109]....
        /*07dc*/ 	.word	0x00005ce0
        /*07e0*/ 	.word	0x000000ff
        /*07e4*/ 	.word	0x00000118
        /*07e8*/ 	.short	0x010b
        /*07ea*/ 	.byte	0x1f
	.zero		1


	//   ....[110]....
        /*07ec*/ 	.word	0x00005cf0
        /*07f0*/ 	.word	0x000000ff
        /*07f4*/ 	.word	0x00000000
        /*07f8*/ 	.short	0x0101
        /*07fa*/ 	.byte	0x32
	.zero		1


	//   ....[111]....
        /*07fc*/ 	.word	0x00005d20
        /*0800*/ 	.word	0x000000ff
        /*0804*/ 	.word	0x00000120
        /*0808*/ 	.short	0x010a
        /*080a*/ 	.byte	0x1f
	.zero		1


	//   ....[112]....
        /*080c*/ 	.word	0x00005d40
        /*0810*/ 	.word	0x000000ff
        /*0814*/ 	.word	0x00000128
        /*0818*/ 	.short	0x010a
        /*081a*/ 	.byte	0x1f
	.zero		1


	//   ....[113]....
        /*081c*/ 	.word	0x00005d60
        /*0820*/ 	.word	0x000000ff
        /*0824*/ 	.word	0x00000130
        /*0828*/ 	.short	0x010a
        /*082a*/ 	.byte	0x1f
	.zero		1


	//   ....[114]....
        /*082c*/ 	.word	0x00005da0
        /*0830*/ 	.word	0x00000000
        /*0834*/ 	.word	0x00000138
        /*0838*/ 	.short	0x010a
        /*083a*/ 	.byte	0xff
	.zero		1


	//   ....[115]....
        /*083c*/ 	.word	0x00006120
        /*0840*/ 	.word	0x000000ff
        /*0844*/ 	.word	0x00000150
        /*0848*/ 	.short	0x010a
        /*084a*/ 	.byte	0x31
	.zero		1


	//   ....[116]....
        /*084c*/ 	.word	0x000061f0
        /*0850*/ 	.word	0x000000ff
        /*0854*/ 	.word	0x00000000
        /*0858*/ 	.short	0x0101
        /*085a*/ 	.byte	0x04
	.zero		1


	//   ....[117]....
        /*085c*/ 	.word	0x00006e60
        /*0860*/ 	.word	0x000000ff
        /*0864*/ 	.word	0x00000100
        /*0868*/ 	.short	0x010a
        /*086a*/ 	.byte	0x31
	.zero		1


	//   ....[118]....
        /*086c*/ 	.word	0x00006ef0
        /*0870*/ 	.word	0x00000069
        /*0874*/ 	.word	0x00000160
        /*0878*/ 	.short	0x010a
        /*087a*/ 	.byte	0xff
	.zero		1


	//   ....[119]....
        /*087c*/ 	.word	0x000070b0
        /*0880*/ 	.word	0x000000ff
        /*0884*/ 	.word	0x00000100
        /*0888*/ 	.short	0x010a
        /*088a*/ 	.byte	0x31
	.zero		1


	//   ....[120]....
        /*088c*/ 	.word	0x000071a0
        /*0890*/ 	.word	0x00000069
        /*0894*/ 	.word	0x00000160
        /*0898*/ 	.short	0x010a
        /*089a*/ 	.byte	0xff
	.zero		1


	//   ....[121]....
        /*089c*/ 	.word	0x00007c90
        /*08a0*/ 	.word	0x00000000
        /*08a4*/ 	.word	0x00000000
        /*08a8*/ 	.short	0x0101
        /*08aa*/ 	.byte	0xff
	.zero		1


	//   ....[122]....
        /*08ac*/ 	.word	0x00007ca0
        /*08b0*/ 	.word	0x00000003
        /*08b4*/ 	.word	0x00000100
        /*08b8*/ 	.short	0x010a
        /*08ba*/ 	.byte	0xff
	.zero		1


	//   ....[123]....
        /*08bc*/ 	.word	0x00007d80
        /*08c0*/ 	.word	0x00000003
        /*08c4*/ 	.word	0x00000100
        /*08c8*/ 	.short	0x010a
        /*08ca*/ 	.byte	0xff
	.zero		1


	//   ....[124]....
        /*08cc*/ 	.word	0x00008900
        /*08d0*/ 	.word	0x00000070
        /*08d4*/ 	.word	0x00000000
        /*08d8*/ 	.short	0x0101
        /*08da*/ 	.byte	0xff
	.zero		1


	//   ....[125]....
        /*08dc*/ 	.word	0x00008920
        /*08e0*/ 	.word	0x00000046
        /*08e4*/ 	.word	0x00000100
        /*08e8*/ 	.short	0x010a
        /*08ea*/ 	.byte	0xff
	.zero		1


	//   ....[126]....
        /*08ec*/ 	.word	0x000089f0
        /*08f0*/ 	.word	0x00000046
        /*08f4*/ 	.word	0x00000100
        /*08f8*/ 	.short	0x010a
        /*08fa*/ 	.byte	0xff
	.zero		1


	//   ....[127]....
        /*08fc*/ 	.word	0x00009560
        /*0900*/ 	.word	0x00000046
        /*0904*/ 	.word	0x00000000
        /*0908*/ 	.short	0x0101
        /*090a*/ 	.byte	0xff
	.zero		1


	//   ....[128]....
        /*090c*/ 	.word	0x00009580
        /*0910*/ 	.word	0x00000045
        /*0914*/ 	.word	0x00000100
        /*0918*/ 	.short	0x010a
        /*091a*/ 	.byte	0xff
	.zero		1


	//   ....[129]....
        /*091c*/ 	.word	0x00009650
        /*0920*/ 	.word	0x00000045
        /*0924*/ 	.word	0x00000100
        /*0928*/ 	.short	0x010a
        /*092a*/ 	.byte	0xff
	.zero		1


	//   ....[130]....
        /*092c*/ 	.word	0x00009920
        /*0930*/ 	.word	0x00000069
        /*0934*/ 	.word	0x00000000
        /*0938*/ 	.short	0x0101
        /*093a*/ 	.byte	0xff
	.zero		1


	//   ....[131]....
        /*093c*/ 	.word	0x0000a210
        /*0940*/ 	.word	0x00000002
        /*0944*/ 	.word	0x00000000
        /*0948*/ 	.short	0x0101
        /*094a*/ 	.byte	0xff
	.zero		1


	//   ....[132]....
        /*094c*/ 	.word	0x0000a490
        /*0950*/ 	.word	0x000000ff
        /*0954*/ 	.word	0x00000000
        /*0958*/ 	.short	0x0101
        /*095a*/ 	.byte	0x04
	.zero		1


	//   ....[133]....
        /*095c*/ 	.word	0x0000a4c0
        /*0960*/ 	.word	0x00000000
        /*0964*/ 	.word	0x00000080
        /*0968*/ 	.short	0x010a
        /*096a*/ 	.byte	0xff
	.zero		1


	//   ....[134]....
        /*096c*/ 	.word	0x0000a520
        /*0970*/ 	.word	0x00000000
        /*0974*/ 	.word	0x00000080
        /*0978*/ 	.short	0x010a
        /*097a*/ 	.byte	0xff
	.zero		1


	//   ....[135]....
        /*097c*/ 	.word	0x0000a580
        /*0980*/ 	.word	0x00000000
        /*0984*/ 	.word	0x00000150
        /*0988*/ 	.short	0x010a
        /*098a*/ 	.byte	0xff
	.zero		1


	//   ....[136]....
        /*098c*/ 	.word	0x0000a5e0
        /*0990*/ 	.word	0x00000000
        /*0994*/ 	.word	0x00000000
        /*0998*/ 	.short	0x010a
        /*099a*/ 	.byte	0xff
	.zero		1


	//   ....[137]....
        /*099c*/ 	.word	0x0000a640
        /*09a0*/ 	.word	0x00000000
        /*09a4*/ 	.word	0x00000000
        /*09a8*/ 	.short	0x010a
        /*09aa*/ 	.byte	0xff
	.zero		1


	//   ....[138]....
        /*09ac*/ 	.word	0x0000a6a0
        /*09b0*/ 	.word	0x00000000
        /*09b4*/ 	.word	0x00000000
        /*09b8*/ 	.short	0x010a
        /*09ba*/ 	.byte	0xff
	.zero		1


	//   ....[139]....
        /*09bc*/ 	.word	0x0000a700
        /*09c0*/ 	.word	0x00000000
        /*09c4*/ 	.word	0x00000000
        /*09c8*/ 	.short	0x010a
        /*09ca*/ 	.byte	0xff
	.zero		1


	//   ....[140]....
        /*09cc*/ 	.word	0x0000a760
        /*09d0*/ 	.word	0x00000000
        /*09d4*/ 	.word	0x00000000
        /*09d8*/ 	.short	0x010a
        /*09da*/ 	.byte	0xff
	.zero		1


	//   ....[141]....
        /*09dc*/ 	.word	0x0000a7c0
        /*09e0*/ 	.word	0x00000000
        /*09e4*/ 	.word	0x00000000
        /*09e8*/ 	.short	0x010a
        /*09ea*/ 	.byte	0xff
	.zero		1


	//   ....[142]....
        /*09ec*/ 	.word	0x0000a820
        /*09f0*/ 	.word	0x00000000
        /*09f4*/ 	.word	0x00000000
        /*09f8*/ 	.short	0x010a
        /*09fa*/ 	.byte	0xff
	.zero		1


	//   ....[143]....
        /*09fc*/ 	.word	0x0000a880
        /*0a00*/ 	.word	0x00000000
        /*0a04*/ 	.word	0x00000000
        /*0a08*/ 	.short	0x010a
        /*0a0a*/ 	.byte	0xff
	.zero		1


	//   ....[144]....
        /*0a0c*/ 	.word	0x0000a8e0
        /*0a10*/ 	.word	0x00000000
        /*0a14*/ 	.word	0x00000000
        /*0a18*/ 	.short	0x010a
        /*0a1a*/ 	.byte	0xff
	.zero		1


	//   ....[145]....
        /*0a1c*/ 	.word	0x0000a940
        /*0a20*/ 	.word	0x00000000
        /*0a24*/ 	.word	0x00000000
        /*0a28*/ 	.short	0x010a
        /*0a2a*/ 	.byte	0xff
	.zero		1


	//   ....[146]....
        /*0a2c*/ 	.word	0x0000a9a0
        /*0a30*/ 	.word	0x00000000
        /*0a34*/ 	.word	0x00000000
        /*0a38*/ 	.short	0x010a
        /*0a3a*/ 	.byte	0xff
	.zero		1


	//   ....[147]....
        /*0a3c*/ 	.word	0x0000aa00
        /*0a40*/ 	.word	0x00000000
        /*0a44*/ 	.word	0x00000000
        /*0a48*/ 	.short	0x010a
        /*0a4a*/ 	.byte	0xff
	.zero		1


	//   ....[148]....
        /*0a4c*/ 	.word	0x0000aa60
        /*0a50*/ 	.word	0x00000000
        /*0a54*/ 	.word	0x00000000
        /*0a58*/ 	.short	0x010a
        /*0a5a*/ 	.byte	0xff
	.zero		1


	//   ....[149]....
        /*0a5c*/ 	.word	0x0000aac0
        /*0a60*/ 	.word	0x00000000
        /*0a64*/ 	.word	0x00000000
        /*0a68*/ 	.short	0x010a
        /*0a6a*/ 	.byte	0xff
	.zero		1


	//   ....[150]....
        /*0a6c*/ 	.word	0x0000ab20
        /*0a70*/ 	.word	0x00000000
        /*0a74*/ 	.word	0x00000000
        /*0a78*/ 	.short	0x010a
        /*0a7a*/ 	.byte	0xff
	.zero		1


	//   ....[151]....
        /*0a7c*/ 	.word	0x0000ab80
        /*0a80*/ 	.word	0x00000004
        /*0a84*/ 	.word	0x00000158
        /*0a88*/ 	.short	0x010a
        /*0a8a*/ 	.byte	0xff
	.zero		1


	//   ....[152]....
        /*0a8c*/ 	.word	0x0000abe0
        /*0a90*/ 	.word	0x00000004
        /*0a94*/ 	.word	0x00000150
        /*0a98*/ 	.short	0x010a
        /*0a9a*/ 	.byte	0xff
	.zero		1


	//   ....[153]....
        /*0a9c*/ 	.word	0x0000ac40
        /*0aa0*/ 	.word	0x00000005
        /*0aa4*/ 	.word	0x00000008
        /*0aa8*/ 	.short	0x010a
        /*0aaa*/ 	.byte	0xff
	.zero		1


	//   ....[154]....
        /*0aac*/ 	.word	0x0000ad20
        /*0ab0*/ 	.word	0x00000003
        /*0ab4*/ 	.word	0x00000008
        /*0ab8*/ 	.short	0x010a
        /*0aba*/ 	.byte	0xff
	.zero		1


	//   ....[155]....
        /*0abc*/ 	.word	0x0000ad80
        /*0ac0*/ 	.word	0x00000004
        /*0ac4*/ 	.word	0x00000150
        /*0ac8*/ 	.short	0x010a
        /*0aca*/ 	.byte	0xff
	.zero		1


	//   ....[156]....
        /*0acc*/ 	.word	0x0000ade0
        /*0ad0*/ 	.word	0x00000004
        /*0ad4*/ 	.word	0x00000170
        /*0ad8*/ 	.short	0x010a
        /*0ada*/ 	.byte	0xff
	.zero		1


	//   ....[157]....
        /*0adc*/ 	.word	0x0000ae40
        /*0ae0*/ 	.word	0x00000004
        /*0ae4*/ 	.word	0x00000000
        /*0ae8*/ 	.short	0x010a
        /*0aea*/ 	.byte	0xff
	.zero		1


	//   ....[158]....
        /*0aec*/ 	.word	0x0000aea0
        /*0af0*/ 	.word	0x00000000
        /*0af4*/ 	.word	0x00000000
        /*0af8*/ 	.short	0x010a
        /*0afa*/ 	.byte	0xff
	.zero		1


	//   ....[159]....
        /*0afc*/ 	.word	0x0000af00
        /*0b00*/ 	.word	0x00000000
        /*0b04*/ 	.word	0x00000180
        /*0b08*/ 	.short	0x010a
        /*0b0a*/ 	.byte	0xff
	.zero		1


	//   ....[160]....
        /*0b0c*/ 	.word	0x0000af60
        /*0b10*/ 	.word	0x00000002
        /*0b14*/ 	.word	0x00000150
        /*0b18*/ 	.short	0x010a
        /*0b1a*/ 	.byte	0xff
	.zero		1


	//   ....[161]....
        /*0b1c*/ 	.word	0x0000afc0
        /*0b20*/ 	.word	0x00000002
        /*0b24*/ 	.word	0x00000148
        /*0b28*/ 	.short	0x010a
        /*0b2a*/ 	.byte	0xff
	.zero		1


	//   ....[162]....
        /*0b2c*/ 	.word	0x0000b020
        /*0b30*/ 	.word	0x00000003
        /*0b34*/ 	.word	0x00000120
        /*0b38*/ 	.short	0x010a
        /*0b3a*/ 	.byte	0xff
	.zero		1


	//   ....[163]....
        /*0b3c*/ 	.word	0x0000b080
        /*0b40*/ 	.word	0x00000003
        /*0b44*/ 	.word	0x00000128
        /*0b48*/ 	.short	0x010a
        /*0b4a*/ 	.byte	0xff
	.zero		1


	//   ....[164]....
        /*0b4c*/ 	.word	0x0000b0e0
        /*0b50*/ 	.word	0x00000003
        /*0b54*/ 	.word	0x00000130
        /*0b58*/ 	.short	0x010a
        /*0b5a*/ 	.byte	0xff
	.zero		1


	//   ....[165]....
        /*0b5c*/ 	.word	0x0000b140
        /*0b60*/ 	.word	0x00000003
        /*0b64*/ 	.word	0x00000138
        /*0b68*/ 	.short	0x010a
        /*0b6a*/ 	.byte	0xff
	.zero		1


	//   ....[166]....
        /*0b6c*/ 	.word	0x0000b1a0
        /*0b70*/ 	.word	0x00000000
        /*0b74*/ 	.word	0x00000120
        /*0b78*/ 	.short	0x010a
        /*0b7a*/ 	.byte	0xff
	.zero		1


	//   ....[167]....
        /*0b7c*/ 	.word	0x0000b200
        /*0b80*/ 	.word	0x00000000
        /*0b84*/ 	.word	0x00000128
        /*0b88*/ 	.short	0x010a
        /*0b8a*/ 	.byte	0xff
	.zero		1


	//   ....[168]....
        /*0b8c*/ 	.word	0x0000b260
        /*0b90*/ 	.word	0x00000000
        /*0b94*/ 	.word	0x00000130
        /*0b98*/ 	.short	0x010a
        /*0b9a*/ 	.byte	0xff
	.zero		1


	//   ....[169]....
        /*0b9c*/ 	.word	0x0000b2c0
        /*0ba0*/ 	.word	0x00000000
        /*0ba4*/ 	.word	0x00000150
        /*0ba8*/ 	.short	0x010a
        /*0baa*/ 	.byte	0xff
	.zero		1


	//   ....[170]....
        /*0bac*/ 	.word	0x0000b320
        /*0bb0*/ 	.word	0x00000002
        /*0bb4*/ 	.word	0x00000100
        /*0bb8*/ 	.short	0x010a
        /*0bba*/ 	.byte	0xff
	.zero		1


	//   ....[171]....
        /*0bbc*/ 	.word	0x0000b370
        /*0bc0*/ 	.word	0x00000069
        /*0bc4*/ 	.word	0x00000160
        /*0bc8*/ 	.short	0x010a
        /*0bca*/ 	.byte	0xff
	.zero		1


	//   ....[172]....
        /*0bcc*/ 	.word	0x0000b3c0
        /*0bd0*/ 	.word	0x00000003
        /*0bd4*/ 	.word	0x00000100
        /*0bd8*/ 	.short	0x010a
        /*0bda*/ 	.byte	0xff
	.zero		1


	//   ....[173]....
        /*0bdc*/ 	.word	0x0000b410
        /*0be0*/ 	.word	0x00000046
        /*0be4*/ 	.word	0x00000100
        /*0be8*/ 	.short	0x010a
        /*0bea*/ 	.byte	0xff
	.zero		1


	//   ....[174]....
        /*0bec*/ 	.word	0x0000b460
        /*0bf0*/ 	.word	0x00000045
        /*0bf4*/ 	.word	0x00000100
        /*0bf8*/ 	.short	0x010a
        /*0bfa*/ 	.byte	0xff
	.zero		1


	//----- nvinfo : EIATTR_NUM_MBARRIERS
	.align		4
.L_47:
        /*0bfc*/ 	.byte	0x03, 0x38
        /*0bfe*/ 	.short	0x0031


	//----- nvinfo : EIATTR_EXIT_INSTR_OFFSETS
	.align		4
        /*0c00*/ 	.byte	0x04, 0x1c
        /*0c02*/ 	.short	(.L_49 - .L_48)


	//   ....[0]....
.L_48:
        /*0c04*/ 	.word	0x00003650


	//   ....[1]....
        /*0c08*/ 	.word	0x00003900


	//   ....[2]....
        /*0c0c*/ 	.word	0x00003960


	//   ....[3]....
        /*0c10*/ 	.word	0x00004b00


	//   ....[4]....
        /*0c14*/ 	.word	0x00005dd0


	//   ....[5]....
        /*0c18*/ 	.word	0x00005e10


	//   ....[6]....
        /*0c1c*/ 	.word	0x0000a370


	//   ....[7]....
        /*0c20*/ 	.word	0x0000a3f0


	//   ....[8]....
        /*0c24*/ 	.word	0x0000a420


	//   ....[9]....
        /*0c28*/ 	.word	0x0000a4a0


	//----- nvinfo : EIATTR_MAX_THREADS
	.align		4
.L_49:
        /*0c2c*/ 	.byte	0x04, 0x05
        /*0c2e*/ 	.short	(.L_51 - .L_50)
.L_50:
        /*0c30*/ 	.word	0x00000100
        /*0c34*/ 	.word	0x00000001
        /*0c38*/ 	.word	0x00000001


	//----- nvinfo : EIATTR_CRS_STACK_SIZE
	.align		4
.L_51:
        /*0c3c*/ 	.byte	0x04, 0x1e
        /*0c3e*/ 	.short	(.L_53 - .L_52)
.L_52:
        /*0c40*/ 	.word	0x00000000


	//----- nvinfo : EIATTR_CBANK_PARAM_SIZE
	.align		4
.L_53:
        /*0c44*/ 	.byte	0x03, 0x19
        /*0c46*/ 	.short	0x0800


	//----- nvinfo : EIATTR_PARAM_CBANK
	.align		4
        /*0c48*/ 	.byte	0x04, 0x0a
        /*0c4a*/ 	.short	(.L_55 - .L_54)
	.align		4
.L_54:
        /*0c4c*/ 	.word	index@(.nv.constant0._ZN7cutlass13device_kernelINS_4conv6kernel13ConvUniversalINS1_16ConvProblemShapeILNS1_8OperatorE1ELi2EEENS1_10collective14CollectiveConvINS1_47MainloopSm100TmaUmmaWarpSpecializedImplicitGemmILS5_1ELi16ELi2ELi1ELi2EN4cute5tupleIJNSA_1CILi2EEENSC_ILi1EEESE_EEEEENSB_IJNSC_ILi256EEENSC_ILi128EEENSB_IJNSC_ILi32EEEEEEEEENS_6half_tESM_NSA_8TiledMMAINSA_8MMA_AtomIJNSA_26SM100_MMA_F16BF16_2x1SM_SSISM_SM_fLi256ELi128ELNSA_4UMMA5MajorE0ELSR_1ELNSQ_7ScaleInE0ELSS_0EEEEEENSA_6LayoutINSB_IJSE_SE_SE_EEENSB_IJNSC_ILi0EEESX_SX_EEEEENSB_IJNSA_10UnderscoreES10_S10_EEEEENS7_6detail27Sm100ImplicitGemmTileTraitsINSA_25SM100_TMA_2SM_LOAD_IM2COLENSA_14ComposedLayoutINSA_7SwizzleILi2ELi4ELi3EEENSA_18smem_ptr_flag_bitsILi16EEENSV_INSB_IJNSC_ILi8EEESJ_EEENSB_IJSJ_SE_EEEEEEEvEENS14_INSA_18SM100_TMA_2SM_LOADENS16_INS17_ILi3ELi4ELi3EEES1A_NSV_INSB_IJNSC_ILi64EEES1B_EEENSB_IJSE_S1J_EEEEEEEvEEEENS_8epilogue10collective18CollectiveEpilogueINS1Q_23Sm100TmaWarpSpecializedILi4ELi2ELi32ELb1ELb0EEEJNSB_IJSI_SI_SK_EEENSB_IJNSV_ISI_SE_EENSV_ISJ_SE_EEEEESM_NSB_IJNSB_IJlllEEESE_SX_EEESM_S20_NS1Q_6fusion15FusionCallbacksIS1U_NS21_17LinearCombinationISM_fSM_fLNS_15FloatRoundStyleE2EEES1V_S1Y_JEEENSA_5SM1004TMEM4LOAD26SM100_TMEM_LOAD_32dp32b32xENSA_20SM90_TMA_LOAD_IM2COLES1F_NSA_39AutoVectorizingCopyWithAssumedAlignmentILi128EEENSA_21SM90_TMA_STORE_IM2COLES1F_S2D_S2D_EEEvvEEEEvNT_6ParamsE)
        /*0c50*/ 	.short	0x0380
        /*0c52*/ 	.short	0x0800


	//----- nvinfo : EIATTR_SW_WAR
	.align		4
.L_55:
        /*0c54*/ 	.byte	0x04, 0x36
        /*0c56*/ 	.short	(.L_57 - .L_56)
.L_56:
        /*0c58*/ 	.word	0x00000008
.L_57:


//--------------------- .nv.callgraph             --------------------------
	.section	.nv.callgraph,"",@"SHT_CUDA_CALLGRAPH"
	.align	4
	.sectionentsize	8
	.align		4
        /*0000*/ 	.word	0x00000000
	.align		4
        /*0004*/ 	.word	0xffffffff
	.align		4
        /*0008*/ 	.word	index@(_ZN7cutlass13device_kernelINS_4conv6kernel13ConvUniversalINS1_16ConvProblemShapeILNS1_8OperatorE1ELi2EEENS1_10collective14CollectiveConvINS1_47MainloopSm100TmaUmmaWarpSpecializedImplicitGemmILS5_1ELi16ELi2ELi1ELi2EN4cute5tupleIJNSA_1CILi2EEENSC_ILi1EEESE_EEEEENSB_IJNSC_ILi256EEENSC_ILi128EEENSB_IJNSC_ILi32EEEEEEEEENS_6half_tESM_NSA_8TiledMMAINSA_8MMA_AtomIJNSA_26SM100_MMA_F16BF16_2x1SM_SSISM_SM_fLi256ELi128ELNSA_4UMMA5MajorE0ELSR_1ELNSQ_7ScaleInE0ELSS_0EEEEEENSA_6LayoutINSB_IJSE_SE_SE_EEENSB_IJNSC_ILi0EEESX_SX_EEEEENSB_IJNSA_10UnderscoreES10_S10_EEEEENS7_6detail27Sm100ImplicitGemmTileTraitsINSA_25SM100_TMA_2SM_LOAD_IM2COLENSA_14ComposedLayoutINSA_7SwizzleILi2ELi4ELi3EEENSA_18smem_ptr_flag_bitsILi16EEENSV_INSB_IJNSC_ILi8EEESJ_EEENSB_IJSJ_SE_EEEEEEEvEENS14_INSA_18SM100_TMA_2SM_LOADENS16_INS17_ILi3ELi4ELi3EEES1A_NSV_INSB_IJNSC_ILi64EEES1B_EEENSB_IJSE_S1J_EEEEEEEvEEEENS_8epilogue10collective18CollectiveEpilogueINS1Q_23Sm100TmaWarpSpecializedILi4ELi2ELi32ELb1ELb0EEEJNSB_IJSI_SI_SK_EEENSB_IJNSV_ISI_SE_EENSV_ISJ_SE_EEEEESM_NSB_IJNSB_IJlllEEESE_SX_EEESM_S20_NS1Q_6fusion15FusionCallbacksIS1U_NS21_17LinearCombinationISM_fSM_fLNS_15FloatRoundStyleE2EEES1V_S1Y_JEEENSA_5SM1004TMEM4LOAD26SM100_TMEM_LOAD_32dp32b32xENSA_20SM90_TMA_LOAD_IM2COLES1F_NSA_39AutoVectorizingCopyWithAssumedAlignmentILi128EEENSA_21SM90_TMA_STORE_IM2COLES1F_S2D_S2D_EEEvvEEEEvNT_6ParamsE)
	.align		4
        /*000c*/ 	.word	index@(__assertfail)
	.align		4
        /*0010*/ 	.word	0x00000000
	.align		4
        /*0014*/ 	.word	0xfffffffe
	.align		4
        /*0018*/ 	.word	0x00000000
	.align		4
        /*001c*/ 	.word	0xfffffffd
	.align		4
        /*0020*/ 	.word	0x00000000
	.align		4
        /*0024*/ 	.word	0xfffffffc


//--------------------- .nv.constant4             --------------------------
	.section	.nv.constant4,"a",@progbits
	.align	8
	.align		8
.nv.constant4:
        /*0000*/ 	.dword	__assertfail
	.align		8
        /*0008*/ 	.dword	__unnamed_1
	.align		8
        /*0010*/ 	.dword	__unnamed_2
	.align		8
        /*0018*/ 	.dword	_ZN39_INTERNAL_6e87e7ea_4_k_cu_4827c45f_34774cuda3std3__45__cpo5beginE
	.align		8
        /*0020*/ 	.dword	_ZN39_INTERNAL_6e87e7ea_4_k_cu_4827c45f_34774cuda3std3__45__cpo3endE
	.align		8
        /*0028*/ 	.dword	_ZN39_INTERNAL_6e87e7ea_4_k_cu_4827c45f_34774cuda3std3__45__cpo6cbeginE
	.align		8
        /*0030*/ 	.dword	_ZN39_INTERNAL_6e87e7ea_4_k_cu_4827c45f_34774cuda3std3__45__cpo4cendE
	.align		8
        /*0038*/ 	.dword	_ZN39_INTERNAL_6e87e7ea_4_k_cu_4827c45f_34774cuda3std3__441_GLOBAL__N__6e87e7ea_4_k_cu_4827c45f_34776ignoreE
	.align		8
        /*0040*/ 	.dword	_ZN39_INTERNAL_6e87e7ea_4_k_cu_4827c45f_34774cuda3std3__419piecewise_constructE
	.align		8
        /*0048*/ 	.dword	_ZN39_INTERNAL_6e87e7ea_4_k_cu_4827c45f_34774cuda3std3__48in_placeE
	.align		8
        /*0050*/ 	.dword	_ZN39_INTERNAL_6e87e7ea_4_k_cu_4827c45f_34774cuda3std6ranges3__45__cpo4swapE
	.align		8
        /*0058*/ 	.dword	_ZN39_INTERNAL_6e87e7ea_4_k_cu_4827c45f_34774cuda3std6ranges3__45__cpo9iter_moveE
	.align		8
        /*0060*/ 	.dword	_ZN39_INTERNAL_6e87e7ea_4_k_cu_4827c45f_34774cute7productE
	.align		8
        /*0068*/ 	.dword	_ZN39_INTERNAL_6e87e7ea_4_k_cu_4827c45f_34774cute1_E
	.align		8
        /*0070*/ 	.dword	$str$27
	.align		8
        /*0078*/ 	.dword	$str$28
	.align		8
        /*0080*/ 	.dword	$str$29
	.align		8
        /*0088*/ 	.dword	$str$30


//--------------------- .text._ZN7cutlass13device_kernelINS_4conv6kernel13ConvUniversalINS1_16ConvProblemShapeILNS1_8OperatorE1ELi2EEENS1_10collective14CollectiveConvINS1_47MainloopSm100TmaUmmaWarpSpecializedImplicitGemmILS5_1ELi16ELi2ELi1ELi2EN4cute5tupleIJNSA_1CILi2EEENSC_ILi1EEESE_EEEEENSB_IJNSC_ILi256EEENSC_ILi128EEENSB_IJNSC_ILi32EEEEEEEEENS_6half_tESM_NSA_8TiledMMAINSA_8MMA_AtomIJNSA_26SM100_MMA_F16BF16_2x1SM_SSISM_SM_fLi256ELi128ELNSA_4UMMA5MajorE0ELSR_1ELNSQ_7ScaleInE0ELSS_0EEEEEENSA_6LayoutINSB_IJSE_SE_SE_EEENSB_IJNSC_ILi0EEESX_SX_EEEEENSB_IJNSA_10UnderscoreES10_S10_EEEEENS7_6detail27Sm100ImplicitGemmTileTraitsINSA_25SM100_TMA_2SM_LOAD_IM2COLENSA_14ComposedLayoutINSA_7SwizzleILi2ELi4ELi3EEENSA_18smem_ptr_flag_bitsILi16EEENSV_INSB_IJNSC_ILi8EEESJ_EEENSB_IJSJ_SE_EEEEEEEvEENS14_INSA_18SM100_TMA_2SM_LOADENS16_INS17_ILi3ELi4ELi3EEES1A_NSV_INSB_IJNSC_ILi64EEES1B_EEENSB_IJSE_S1J_EEEEEEEvEEEENS_8epilogue10collective18CollectiveEpilogueINS1Q_23Sm100TmaWarpSpecializedILi4ELi2ELi32ELb1ELb0EEEJNSB_IJSI_SI_SK_EEENSB_IJNSV_ISI_SE_EENSV_ISJ_SE_EEEEESM_NSB_IJNSB_IJlllEEESE_SX_EEESM_S20_NS1Q_6fusion15FusionCallbacksIS1U_NS21_17LinearCombinationISM_fSM_fLNS_15FloatRoundStyleE2EEES1V_S1Y_JEEENSA_5SM1004TMEM4LOAD26SM100_TMEM_LOAD_32dp32b32xENSA_20SM90_TMA_LOAD_IM2COLES1F_NSA_39AutoVectorizingCopyWithAssumedAlignmentILi128EEENSA_21SM90_TMA_STORE_IM2COLES1F_S2D_S2D_EEEvvEEEEvNT_6ParamsE --------------------------
	.section	.text._ZN7cutlass13device_kernelINS_4conv6kernel13ConvUniversalINS1_16ConvProblemShapeILNS1_8OperatorE1ELi2EEENS1_10collective14CollectiveConvINS1_47MainloopSm100TmaUmmaWarpSpecializedImplicitGemmILS5_1ELi16ELi2ELi1ELi2EN4cute5tupleIJNSA_1CILi2EEENSC_ILi1EEESE_EEEEENSB_IJNSC_ILi256EEENSC_ILi128EEENSB_IJNSC_ILi32EEEEEEEEENS_6half_tESM_NSA_8TiledMMAINSA_8MMA_AtomIJNSA_26SM100_MMA_F16BF16_2x1SM_SSISM_SM_fLi256ELi128ELNSA_4UMMA5MajorE0ELSR_1ELNSQ_7ScaleInE0ELSS_0EEEEEENSA_6LayoutINSB_IJSE_SE_SE_EEENSB_IJNSC_ILi0EEESX_SX_EEEEENSB_IJNSA_10UnderscoreES10_S10_EEEEENS7_6detail27Sm100ImplicitGemmTileTraitsINSA_25SM100_TMA_2SM_LOAD_IM2COLENSA_14ComposedLayoutINSA_7SwizzleILi2ELi4ELi3EEENSA_18smem_ptr_flag_bitsILi16EEENSV_INSB_IJNSC_ILi8EEESJ_EEENSB_IJSJ_SE_EEEEEEEvEENS14_INSA_18SM100_TMA_2SM_LOADENS16_INS17_ILi3ELi4ELi3EEES1A_NSV_INSB_IJNSC_ILi64EEES1B_EEENSB_IJSE_S1J_EEEEEEEvEEEENS_8epilogue10collective18CollectiveEpilogueINS1Q_23Sm100TmaWarpSpecializedILi4ELi2ELi32ELb1ELb0EEEJNSB_IJSI_SI_SK_EEENSB_IJNSV_ISI_SE_EENSV_ISJ_SE_EEEEESM_NSB_IJNSB_IJlllEEESE_SX_EEESM_S20_NS1Q_6fusion15FusionCallbacksIS1U_NS21_17LinearCombinationISM_fSM_fLNS_15FloatRoundStyleE2EEES1V_S1Y_JEEENSA_5SM1004TMEM4LOAD26SM100_TMEM_LOAD_32dp32b32xENSA_20SM90_TMA_LOAD_IM2COLES1F_NSA_39AutoVectorizingCopyWithAssumedAlignmentILi128EEENSA_21SM90_TMA_STORE_IM2COLES1F_S2D_S2D_EEEvvEEEEvNT_6ParamsE,"ax",@progbits
	.align	128
.text._ZN7cutlass13device_kernelINS_4conv6kernel13ConvUniversalINS1_16ConvProblemShapeILNS1_8OperatorE1ELi2EEENS1_10collective14CollectiveConvINS1_47MainloopSm100TmaUmmaWarpSpecializedImplicitGemmILS5_1ELi16ELi2ELi1ELi2EN4cute5tupleIJNSA_1CILi2EEENSC_ILi1EEESE_EEEEENSB_IJNSC_ILi256EEENSC_ILi128EEENSB_IJNSC_ILi32EEEEEEEEENS_6half_tESM_NSA_8TiledMMAINSA_8MMA_AtomIJNSA_26SM100_MMA_F16BF16_2x1SM_SSISM_SM_fLi256ELi128ELNSA_4UMMA5MajorE0ELSR_1ELNSQ_7ScaleInE0ELSS_0EEEEEENSA_6LayoutINSB_IJSE_SE_SE_EEENSB_IJNSC_ILi0EEESX_SX_EEEEENSB_IJNSA_10UnderscoreES10_S10_EEEEENS7_6detail27Sm100ImplicitGemmTileTraitsINSA_25SM100_TMA_2SM_LOAD_IM2COLENSA_14ComposedLayoutINSA_7SwizzleILi2ELi4ELi3EEENSA_18smem_ptr_flag_bitsILi16EEENSV_INSB_IJNSC_ILi8EEESJ_EEENSB_IJSJ_SE_EEEEEEEvEENS14_INSA_18SM100_TMA_2SM_LOADENS16_INS17_ILi3ELi4ELi3EEES1A_NSV_INSB_IJNSC_ILi64EEES1B_EEENSB_IJSE_S1J_EEEEEEEvEEEENS_8epilogue10collective18CollectiveEpilogueINS1Q_23Sm100TmaWarpSpecializedILi4ELi2ELi32ELb1ELb0EEEJNSB_IJSI_SI_SK_EEENSB_IJNSV_ISI_SE_EENSV_ISJ_SE_EEEEESM_NSB_IJNSB_IJlllEEESE_SX_EEESM_S20_NS1Q_6fusion15FusionCallbacksIS1U_NS21_17LinearCombinationISM_fSM_fLNS_15FloatRoundStyleE2EEES1V_S1Y_JEEENSA_5SM1004TMEM4LOAD26SM100_TMEM_LOAD_32dp32b32xENSA_20SM90_TMA_LOAD_IM2COLES1F_NSA_39AutoVectorizingCopyWithAssumedAlignmentILi128EEENSA_21SM90_TMA_STORE_IM2COLES1F_S2D_S2D_EEEvvEEEEvNT_6ParamsE:
        .type           _ZN7cutlass13device_kernelINS_4conv6kernel13ConvUniversalINS1_16ConvProblemShapeILNS1_8OperatorE1ELi2EEENS1_10collective14CollectiveConvINS1_47MainloopSm100TmaUmmaWarpSpecializedImplicitGemmILS5_1ELi16ELi2ELi1ELi2EN4cute5tupleIJNSA_1CILi2EEENSC_ILi1EEESE_EEEEENSB_IJNSC_ILi256EEENSC_ILi128EEENSB_IJNSC_ILi32EEEEEEEEENS_6half_tESM_NSA_8TiledMMAINSA_8MMA_AtomIJNSA_26SM100_MMA_F16BF16_2x1SM_SSISM_SM_fLi256ELi128ELNSA_4UMMA5MajorE0ELSR_1ELNSQ_7ScaleInE0ELSS_0EEEEEENSA_6LayoutINSB_IJSE_SE_SE_EEENSB_IJNSC_ILi0EEESX_SX_EEEEENSB_IJNSA_10UnderscoreES10_S10_EEEEENS7_6detail27Sm100ImplicitGemmTileTraitsINSA_25SM100_TMA_2SM_LOAD_IM2COLENSA_14ComposedLayoutINSA_7SwizzleILi2ELi4ELi3EEENSA_18smem_ptr_flag_bitsILi16EEENSV_INSB_IJNSC_ILi8EEESJ_EEENSB_IJSJ_SE_EEEEEEEvEENS14_INSA_18SM100_TMA_2SM_LOADENS16_INS17_ILi3ELi4ELi3EEES1A_NSV_INSB_IJNSC_ILi64EEES1B_EEENSB_IJSE_S1J_EEEEEEEvEEEENS_8epilogue10collective18CollectiveEpilogueINS1Q_23Sm100TmaWarpSpecializedILi4ELi2ELi32ELb1ELb0EEEJNSB_IJSI_SI_SK_EEENSB_IJNSV_ISI_SE_EENSV_ISJ_SE_EEEEESM_NSB_IJNSB_IJlllEEESE_SX_EEESM_S20_NS1Q_6fusion15FusionCallbacksIS1U_NS21_17LinearCombinationISM_fSM_fLNS_15FloatRoundStyleE2EEES1V_S1Y_JEEENSA_5SM1004TMEM4LOAD26SM100_TMEM_LOAD_32dp32b32xENSA_20SM90_TMA_LOAD_IM2COLES1F_NSA_39AutoVectorizingCopyWithAssumedAlignmentILi128EEENSA_21SM90_TMA_STORE_IM2COLES1F_S2D_S2D_EEEvvEEEEvNT_6ParamsE,@function
        .size           _ZN7cutlass13device_kernelINS_4conv6kernel13ConvUniversalINS1_16ConvProblemShapeILNS1_8OperatorE1ELi2EEENS1_10collective14CollectiveConvINS1_47MainloopSm100TmaUmmaWarpSpecializedImplicitGemmILS5_1ELi16ELi2ELi1ELi2EN4cute5tupleIJNSA_1CILi2EEENSC_ILi1EEESE_EEEEENSB_IJNSC_ILi256EEENSC_ILi128EEENSB_IJNSC_ILi32EEEEEEEEENS_6half_tESM_NSA_8TiledMMAINSA_8MMA_AtomIJNSA_26SM100_MMA_F16BF16_2x1SM_SSISM_SM_fLi256ELi128ELNSA_4UMMA5MajorE0ELSR_1ELNSQ_7ScaleInE0ELSS_0EEEEEENSA_6LayoutINSB_IJSE_SE_SE_EEENSB_IJNSC_ILi0EEESX_SX_EEEEENSB_IJNSA_10UnderscoreES10_S10_EEEEENS7_6detail27Sm100ImplicitGemmTileTraitsINSA_25SM100_TMA_2SM_LOAD_IM2COLENSA_14ComposedLayoutINSA_7SwizzleILi2ELi4ELi3EEENSA_18smem_ptr_flag_bitsILi16EEENSV_INSB_IJNSC_ILi8EEESJ_EEENSB_IJSJ_SE_EEEEEEEvEENS14_INSA_18SM100_TMA_2SM_LOADENS16_INS17_ILi3ELi4ELi3EEES1A_NSV_INSB_IJNSC_ILi64EEES1B_EEENSB_IJSE_S1J_EEEEEEEvEEEENS_8epilogue10collective18CollectiveEpilogueINS1Q_23Sm100TmaWarpSpecializedILi4ELi2ELi32ELb1ELb0EEEJNSB_IJSI_SI_SK_EEENSB_IJNSV_ISI_SE_EENSV_ISJ_SE_EEEEESM_NSB_IJNSB_IJlllEEESE_SX_EEESM_S20_NS1Q_6fusion15FusionCallbacksIS1U_NS21_17LinearCombinationISM_fSM_fLNS_15FloatRoundStyleE2EEES1V_S1Y_JEEENSA_5SM1004TMEM4LOAD26SM100_TMEM_LOAD_32dp32b32xENSA_20SM90_TMA_LOAD_IM2COLES1F_NSA_39AutoVectorizingCopyWithAssumedAlignmentILi128EEENSA_21SM90_TMA_STORE_IM2COLES1F_S2D_S2D_EEEvvEEEEvNT_6ParamsE,(.L_x_224 - _ZN7cutlass13device_kernelINS_4conv6kernel13ConvUniversalINS1_16ConvProblemShapeILNS1_8OperatorE1ELi2EEENS1_10collective14CollectiveConvINS1_47MainloopSm100TmaUmmaWarpSpecializedImplicitGemmILS5_1ELi16ELi2ELi1ELi2EN4cute5tupleIJNSA_1CILi2EEENSC_ILi1EEESE_EEEEENSB_IJNSC_ILi256EEENSC_ILi128EEENSB_IJNSC_ILi32EEEEEEEEENS_6half_tESM_NSA_8TiledMMAINSA_8MMA_AtomIJNSA_26SM100_MMA_F16BF16_2x1SM_SSISM_SM_fLi256ELi128ELNSA_4UMMA5MajorE0ELSR_1ELNSQ_7ScaleInE0ELSS_0EEEEEENSA_6LayoutINSB_IJSE_SE_SE_EEENSB_IJNSC_ILi0EEESX_SX_EEEEENSB_IJNSA_10UnderscoreES10_S10_EEEEENS7_6detail27Sm100ImplicitGemmTileTraitsINSA_25SM100_TMA_2SM_LOAD_IM2COLENSA_14ComposedLayoutINSA_7SwizzleILi2ELi4ELi3EEENSA_18smem_ptr_flag_bitsILi16EEENSV_INSB_IJNSC_ILi8EEESJ_EEENSB_IJSJ_SE_EEEEEEEvEENS14_INSA_18SM100_TMA_2SM_LOADENS16_INS17_ILi3ELi4ELi3EEES1A_NSV_INSB_IJNSC_ILi64EEES1B_EEENSB_IJSE_S1J_EEEEEEEvEEEENS_8epilogue10collective18CollectiveEpilogueINS1Q_23Sm100TmaWarpSpecializedILi4ELi2ELi32ELb1ELb0EEEJNSB_IJSI_SI_SK_EEENSB_IJNSV_ISI_SE_EENSV_ISJ_SE_EEEEESM_NSB_IJNSB_IJlllEEESE_SX_EEESM_S20_NS1Q_6fusion15FusionCallbacksIS1U_NS21_17LinearCombinationISM_fSM_fLNS_15FloatRoundStyleE2EEES1V_S1Y_JEEENSA_5SM1004TMEM4LOAD26SM100_TMEM_LOAD_32dp32b32xENSA_20SM90_TMA_LOAD_IM2COLES1F_NSA_39AutoVectorizingCopyWithAssumedAlignmentILi128EEENSA_21SM90_TMA_STORE_IM2COLES1F_S2D_S2D_EEEvvEEEEvNT_6ParamsE)
        .other          _ZN7cutlass13device_kernelINS_4conv6kernel13ConvUniversalINS1_16ConvProblemShapeILNS1_8OperatorE1ELi2EEENS1_10collective14CollectiveConvINS1_47MainloopSm100TmaUmmaWarpSpecializedImplicitGemmILS5_1ELi16ELi2ELi1ELi2EN4cute5tupleIJNSA_1CILi2EEENSC_ILi1EEESE_EEEEENSB_IJNSC_ILi256EEENSC_ILi128EEENSB_IJNSC_ILi32EEEEEEEEENS_6half_tESM_NSA_8TiledMMAINSA_8MMA_AtomIJNSA_26SM100_MMA_F16BF16_2x1SM_SSISM_SM_fLi256ELi128ELNSA_4UMMA5MajorE0ELSR_1ELNSQ_7ScaleInE0ELSS_0EEEEEENSA_6LayoutINSB_IJSE_SE_SE_EEENSB_IJNSC_ILi0EEESX_SX_EEEEENSB_IJNSA_10UnderscoreES10_S10_EEEEENS7_6detail27Sm100ImplicitGemmTileTraitsINSA_25SM100_TMA_2SM_LOAD_IM2COLENSA_14ComposedLayoutINSA_7SwizzleILi2ELi4ELi3EEENSA_18smem_ptr_flag_bitsILi16EEENSV_INSB_IJNSC_ILi8EEESJ_EEENSB_IJSJ_SE_EEEEEEEvEENS14_INSA_18SM100_TMA_2SM_LOADENS16_INS17_ILi3ELi4ELi3EEES1A_NSV_INSB_IJNSC_ILi64EEES1B_EEENSB_IJSE_S1J_EEEEEEEvEEEENS_8epilogue10collective18CollectiveEpilogueINS1Q_23Sm100TmaWarpSpecializedILi4ELi2ELi32ELb1ELb0EEEJNSB_IJSI_SI_SK_EEENSB_IJNSV_ISI_SE_EENSV_ISJ_SE_EEEEESM_NSB_IJNSB_IJlllEEESE_SX_EEESM_S20_NS1Q_6fusion15FusionCallbacksIS1U_NS21_17LinearCombinationISM_fSM_fLNS_15FloatRoundStyleE2EEES1V_S1Y_JEEENSA_5SM1004TMEM4LOAD26SM100_TMEM_LOAD_32dp32b32xENSA_20SM90_TMA_LOAD_IM2COLES1F_NSA_39AutoVectorizingCopyWithAssumedAlignmentILi128EEENSA_21SM90_TMA_STORE_IM2COLES1F_S2D_S2D_EEEvvEEEEvNT_6ParamsE,@"STO_CUDA_ENTRY STV_DEFAULT"
_ZN7cutlass13device_kernelINS_4conv6kernel13ConvUniversalINS1_16ConvProblemShapeILNS1_8OperatorE1ELi2EEENS1_10collective14CollectiveConvINS1_47MainloopSm100TmaUmmaWarpSpecializedImplicitGemmILS5_1ELi16ELi2ELi1ELi2EN4cute5tupleIJNSA_1CILi2EEENSC_ILi1EEESE_EEEEENSB_IJNSC_ILi256EEENSC_ILi128EEENSB_IJNSC_ILi32EEEEEEEEENS_6half_tESM_NSA_8TiledMMAINSA_8MMA_AtomIJNSA_26SM100_MMA_F16BF16_2x1SM_SSISM_SM_fLi256ELi128ELNSA_4UMMA5MajorE0ELSR_1ELNSQ_7ScaleInE0ELSS_0EEEEEENSA_6LayoutINSB_IJSE_SE_SE_EEENSB_IJNSC_ILi0EEESX_SX_EEEEENSB_IJNSA_10UnderscoreES10_S10_EEEEENS7_6detail27Sm100ImplicitGemmTileTraitsINSA_25SM100_TMA_2SM_LOAD_IM2COLENSA_14ComposedLayoutINSA_7SwizzleILi2ELi4ELi3EEENSA_18smem_ptr_flag_bitsILi16EEENSV_INSB_IJNSC_ILi8EEESJ_EEENSB_IJSJ_SE_EEEEEEEvEENS14_INSA_18SM100_TMA_2SM_LOADENS16_INS17_ILi3ELi4ELi3EEES1A_NSV_INSB_IJNSC_ILi64EEES1B_EEENSB_IJSE_S1J_EEEEEEEvEEEENS_8epilogue10collective18CollectiveEpilogueINS1Q_23Sm100TmaWarpSpecializedILi4ELi2ELi32ELb1ELb0EEEJNSB_IJSI_SI_SK_EEENSB_IJNSV_ISI_SE_EENSV_ISJ_SE_EEEEESM_NSB_IJNSB_IJlllEEESE_SX_EEESM_S20_NS1Q_6fusion15FusionCallbacksIS1U_NS21_17LinearCombinationISM_fSM_fLNS_15FloatRoundStyleE2EEES1V_S1Y_JEEENSA_5SM1004TMEM4LOAD26SM100_TMEM_LOAD_32dp32b32xENSA_20SM90_TMA_LOAD_IM2COLES1F_NSA_39AutoVectorizingCopyWithAssumedAlignmentILi128EEENSA_21SM90_TMA_STORE_IM2COLES1F_S2D_S2D_EEEvvEEEEvNT_6ParamsE:
[----:B------:R-:W1:Y:S01]  /*0000*/  LDC R1, c[0x0][0x37c] ;  /* 0x0000df00ff017b82 */ /* 0x000e620000000800 */
[----:B------:R-:W2:Y:S01]  /*0010*/  S2R R85, SR_TID.X ;  /* 0x0000000000557919 */ /* 0x000ea20000002100 */
[----:B------:R-:W3:Y:S06]  /*0020*/  LDCU.64 UR8, c[0x0][0x890] ;  /* 0x00011200ff0877ac */ /* 0x000eec0008000a00 */
[----:B------:R-:W4:Y:S01]  /*0030*/  S2UR UR4, SR_CgaCtaId ;  /* 0x00000000000479c3 */ /* 0x000f220000008800 */
[----:B-1----:R-:W-:Y:S01]  /*0040*/  VIADD R1, R1, 0xfffffff8 ;  /* 0xfffffff801017836 */ /* 0x002fe20000000000 */
[----:B------:R-:W-:-:S02]  /*0050*/  PRMT R87, RZ, 0x7610, R87 ;  /* 0x00007610ff577816 */ /* 0x000fc40000000057 */
[----:B------:R-:W-:Y:S02]  /*0060*/  ELECT P1, URZ, PT ;  /* 0x0000000000ff782f */ /* 0x000fe40003820000 */
[----:B------:R-:W-:Y:S01]  /*0070*/  R2UR UR48, R1 ;  /* 0x00000000013072ca */ /* 0x000fe200000e0000 */
[----:B---3--:R-:W-:-:S04]  /*0080*/  UISETP.NE.U32.AND UP0, UPT, UR8, URZ, UPT ;  /* 0x000000ff0800728c */ /* 0x008fc8000bf05070 */
[----:B------:R-:W-:Y:S02]  /*0090*/  UISETP.NE.AND.EX UP0, UPT, UR9, URZ, UPT, UP0 ;  /* 0x000000ff0900728c */ /* 0x000fe4000bf05300 */
[----:B----4-:R-:W-:Y:S02]  /*00a0*/  ULOP3.LUT UR31, UR4, 0x1, URZ, 0xc0, !UPT ;  /* 0x00000001041f7892 */ /* 0x010fe4000f8ec0ff */
[----:B------:R-:W-:Y:S01]  /*00b0*/  ULOP3.LUT UR30, UR4, 0x1, URZ, 0x3c, !UPT ;  /* 0x00000001041e7892 */ /* 0x000fe2000f8e3cff */
[----:B--2---:R-:W-:-:S05]  /*00c0*/  SHF.R.U32.HI R88, RZ, 0x5, R85 ;  /* 0x00000005ff587819 */ /* 0x004fca0000011655 */
[----:B------:R-:W1:Y:S02]  /*00d0*/  SHFL.IDX PT, R0, R88, RZ, 0x1f ;  /* 0x00001fff58007589 */ /* 0x000e6400000e0000 */
[----:B-1----:R-:W-:Y:S01]  /*00e0*/  R2UR UR18, R0 ;  /* 0x00000000001272ca */ /* 0x002fe200000e0000 */
[----:B------:R-:W-:-:S14]  /*00f0*/  BRA.U UP0, `(.L_x_0) ;  /* 0x0000000100307547 */ /* 0x000fdc000b800000 */
[----:B------:R-:W1:Y:S02]  /*0100*/  LDCU.64 UR4, c[0x0][0x888] ;  /* 0x00011100ff0477ac */ /* 0x000e640008000a00 */
[----:B-1----:R-:W-:-:S04]  /*0110*/  UISETP.NE.U32.AND UP0, UPT, UR4, URZ, UPT ;  /* 0x000000ff0400728c */ /* 0x002fc8000bf05070 */
[----:B------:R-:W-:-:S09]  /*0120*/  UISETP.NE.AND.EX UP0, UPT, UR5, URZ, UPT, UP0 ;  /* 0x000000ff0500728c */ /* 0x000fd2000bf05300 */
[----:B------:R-:W-:Y:S05]  /*0130*/  BRA.U !UP0, `(.L_x_1) ;  /* 0x0000000108147547 */ /* 0x000fea000b800000 */
[----:B------:R-:W1:Y:S01]  /*0140*/  LDC.64 R2, c[0x0][0x888] ;  /* 0x00022200ff027b82 */ /* 0x000e620000000a00 */
[----:B------:R-:W1:Y:S02]  /*0150*/  LDCU.64 UR4, c[0x0][0x358] ;  /* 0x00006b00ff0477ac */ /* 0x000e640008000a00 */
[----:B-1----:R1:W5:Y:S01]  /*0160*/  LDG.E R41, desc[UR4][R2.64] ;  /* 0x0000000402297981 */ /* 0x002362000c1e1900 */
[----:B------:R-:W-:Y:S01]  /*0170*/  HFMA2 R87, -RZ, RZ, 0, 5.9604644775390625e-08 ;  /* 0x00000001ff577431 */ /* 0x000fe200000001ff */
[----:B------:R-:W-:Y:S05]  /*0180*/  BRA `(.L_x_0) ;  /* 0x00000000000c7947 */ /* 0x000fea0003800000 */
.L_x_1:
[----:B------:R-:W1:Y:S01]  /*0190*/  LDCU UR4, c[0x0][0x880] ;  /* 0x00011000ff0477ac */ /* 0x000e620008000800 */
[----:B------:R-:W-:Y:S01]  /*01a0*/  HFMA2 R87, -RZ, RZ, 0, 5.9604644775390625e-08 ;  /* 0x00000001ff577431 */ /* 0x000fe200000001ff */
[----:B-1----:R-:W-:-:S07]  /*01b0*/  MOV R41, UR4 ;  /* 0x0000000400297c02 */ /* 0x002fce0008000f00 */
.L_x_0:
[----:B------:R-:W2:Y:S02]  /*01c0*/  LDCU.64 UR4, c[0x0][0x8b0] ;  /* 0x00011600ff0477ac */ /* 0x000ea40008000a00 */
[----:B--2---:R-:W-:-:S04]  /*01d0*/  UISETP.NE.U32.AND UP0, UPT, UR4, URZ, UPT ;  /* 0x000000ff0400728c */ /* 0x004fc8000bf05070 */
[----:B------:R-:W-:-:S09]  /*01e0*/  UISETP.NE.AND.EX UP0, UPT, UR5, URZ, UPT, UP0 ;  /* 0x000000ff0500728c */ /* 0x000fd2000bf05300 */
[----:B------:R-:W-:Y:S05]  /*01f0*/  BRA.U UP0, `(.L_x_2) ;  /* 0x0000000100287547 */ /* 0x000fea000b800000 */
[----:B------:R-:W2:Y:S02]  /*0200*/  LDCU.64 UR4, c[0x0][0x8a8] ;  /* 0x00011500ff0477ac */ /* 0x000ea40008000a00 */
[----:B--2---:R-:W-:-:S04]  /*0210*/  UISETP.NE.U32.AND UP0, UPT, UR4, URZ, UPT ;  /* 0x000000ff0400728c */ /* 0x004fc8000bf05070 */
[----:B------:R-:W-:-:S09]  /*0220*/  UISETP.NE.AND.EX UP0, UPT, UR5, URZ, UPT, UP0 ;  /* 0x000000ff0500728c */ /* 0x000fd2000bf05300 */
[----:B------:R-:W-:Y:S05]  /*0230*/  BRA.U !UP0, `(.L_x_3) ;  /* 0x0000000108107547 */ /* 0x000fea000b800000 */
[----:B------:R-:W2:Y:S01]  /*0240*/  LDC.64 R38, c[0x0][0x8a8] ;  /* 0x00022a00ff267b82 */ /* 0x000ea20000000a00 */
[----:B------:R-:W2:Y:S02]  /*0250*/  LDCU.64 UR4, c[0x0][0x358] ;  /* 0x00006b00ff0477ac */ /* 0x000ea40008000a00 */
[----:B--2---:R2:W5:Y:S01]  /*0260*/  LDG.E R38, desc[UR4][R38.64] ;  /* 0x0000000426267981 */ /* 0x004562000c1e1900 */
[----:B------:R-:W-:Y:S05]  /*0270*/  BRA `(.L_x_2) ;  /* 0x0000000000087947 */ /* 0x000fea0003800000 */
.L_x_3:
[----:B------:R-:W2:Y:S02]  /*0280*/  LDCU UR4, c[0x0][0x8a0] ;  /* 0x00011400ff0477ac */ /* 0x000ea40008000800 */
[----:B--2---:R-:W-:Y:S02]  /*0290*/  MOV R38, UR4 ;  /* 0x0000000400267c02 */ /* 0x004fe40008000f00 */
.L_x_2:
[----:B------:R-:W-:Y:S01]  /*02a0*/  IMAD.U32 R0, RZ, RZ, UR18 ;  /* 0x00000012ff007e24 */ /* 0x000fe2000f8e00ff */
[----:B------:R-:W-:Y:S04]  /*02b0*/  BSSY.RECONVERGENT B0, `(.L_x_4) ;  /* 0x000000c000007945 */ /* 0x000fe80003800200 */
[C---:B------:R-:W-:Y:S02]  /*02c0*/  ISETP.NE.OR P2, PT, R0.reuse, 0x1, !P1 ;  /* 0x000000010000780c */ /* 0x040fe40004f45670 */
[----:B------:R-:W-:-:S11]  /*02d0*/  ISETP.NE.OR P0, PT, R0, 0x3, !P1 ;  /* 0x000000030000780c */ /* 0x000fd60004f05670 */
[----:B------:R-:W-:Y:S05]  /*02e0*/  @P2 BRA `(.L_x_5) ;  /* 0x0000000000202947 */ /* 0x000fea0003800000 */
[----:B------:R-:W3:Y:S02]  /*02f0*/  LDCU.64 UR4, c[0x0][0x348] ;  /* 0x00006900ff0477ac */ /* 0x000ee40008000a00 */
[----:B---3--:R-:W-:Y:S02]  /*0300*/  UIADD3 UR6, UP1, UPT, UR4, 0x80, URZ ;  /* 0x0000008004067890 */ /* 0x008fe4000ff3e0ff */
[----:B------:R-:W-:Y:S02]  /*0310*/  UIADD3 UR4, UP0, UPT, UR4, 0x180, URZ ;  /* 0x0000018004047890 */ /* 0x000fe4000ff1e0ff */
[----:B------:R-:W-:Y:S02]  /*0320*/  UIADD3.X UR7, UPT, UPT, URZ, UR5, URZ, UP1, !UPT ;  /* 0x00000005ff077290 */ /* 0x000fe40008ffe4ff */
[----:B------:R-:W-:-:S07]  /*0330*/  UIADD3.X UR5, UPT, UPT, URZ, UR5, URZ, UP0, !UPT ;  /* 0x00000005ff057290 */ /* 0x000fce00087fe4ff */
[----:B------:R3:W-:Y:S02]  /*0340*/  UTMACCTL.PF [UR6] ;  /* 0x00000000060079b9 */ /* 0x0007e40008040000 */
[----:B------:R3:W-:Y:S02]  /*0350*/  UTMACCTL.PF [UR4] ;  /* 0x00000000040079b9 */ /* 0x0007e40008040000 */
[----:B---3--:R-:W-:Y:S01]  /*0360*/  NOP ;  /* 0x0000000000007918 */ /* 0x008fe20000000000 */
.L_x_5:
[----:B------:R-:W-:Y:S05]  /*0370*/  BSYNC.RECONVERGENT B0 ;  /* 0x0000000000007941 */ /* 0x000fea0003800200 */
.L_x_4:
[----:B------:R-:W-:Y:S04]  /*0380*/  BSSY.RECONVERGENT B0, `(.L_x_6) ;  /* 0x000000a000007945 */ /* 0x000fe80003800200 */
        /* <DEDUP_REMOVED lines=9> */
.L_x_7:
[----:B------:R-:W-:Y:S05]  /*0420*/  BSYNC.RECONVERGENT B0 ;  /* 0x0000000000007941 */ /* 0x000fea0003800200 */
.L_x_6:
[----:B------:R-:W3:Y:S01]  /*0430*/  LDCU.64 UR4, c[0x0][0x888] ;  /* 0x00011100ff0477ac */ /* 0x000ee20008000a00 */
[----:B------:R-:W-:Y:S02]  /*0440*/  UISETP.EQ.U32.AND UP2, UPT, UR8, URZ, UPT ;  /* 0x000000ff0800728c */ /* 0x000fe4000bf42070 */
[----:B------:R-:W-:Y:S02]  /*0450*/  UPLOP3.LUT UP3, UPT, UPT, UPT, UPT, 0x80, 0x8 ;  /* 0x000000000008789c */ /* 0x000fe40003f6f070 */
[----:B---3--:R-:W-:-:S04]  /*0460*/  UISETP.NE.U32.AND UP0, UPT, UR4, URZ, UPT ;  /* 0x000000ff0400728c */ /* 0x008fc8000bf05070 */
[----:B------:R-:W-:-:S04]  /*0470*/  UISETP.NE.AND.EX UP1, UPT, UR5, URZ, UPT, UP0 ;  /* 0x000000ff0500728c */ /* 0x000fc8000bf25300 */
[----:B------:R-:W-:-:S04]  /*0480*/  UISETP.EQ.OR.EX UP4, UPT, UR9, URZ, !UP1, UP2 ;  /* 0x000000ff0900728c */ /* 0x000fc8000cf82720 */
[----:B------:R-:W-:-:S06]  /*0490*/  UP2UR UR4, UPR, URZ, 0x10 ;  /* 0x00000010ff047883 */ /* 0x000fcc0008000000 */
[----:B------:R-:W-:Y:S01]  /*04a0*/  MOV R97, UR4 ;  /* 0x0000000400617c02 */ /* 0x000fe20008000f00 */
[----:B------:R-:W-:Y:S06]  /*04b0*/  BRA.U !UP4, `(.L_x_8) ;  /* 0x000000010c207547 */ /* 0x000fec000b800000 */
[----:B------:R-:W-:Y:S01]  /*04c0*/  UISETP.NE.U32.AND UP2, UPT, UR8, URZ, UPT ;  /* 0x000000ff0800728c */ /* 0x000fe2000bf45070 */
[----:B-----5:R-:W-:Y:S01]  /*04d0*/  FSETP.NEU.AND P0, PT, R41, RZ, PT ;  /* 0x000000ff2900720b */ /* 0x020fe20003f0d000 */
[----:B------:R-:W-:Y:S02]  /*04e0*/  USEL UR4, URZ, 0xffffffff, UP1 ;  /* 0xffffffffff047887 */ /* 0x000fe40008800000 */
[----:B------:R-:W-:-:S10]  /*04f0*/  UISETP.NE.AND.EX UP2, UPT, UR9, URZ, UPT, UP2 ;  /* 0x000000ff0900728c */ /* 0x000fd4000bf45320 */
[----:B------:R-:W-:Y:S01]  /*0500*/  VOTEU.ANY UP0, P0 ;  /* 0x0000000000ff7886 */ /* 0x000fe20000000100 */
[----:B------:R-:W-:-:S04]  /*0510*/  @!UP2 USEL UR4, URZ, 0xffffffff, UP0 ;  /* 0xffffffffff04a887 */ /* 0x000fc80008000000 */
[----:B------:R-:W-:-:S04]  /*0520*/  ULOP3.LUT UR4, UR4, 0x1, URZ, 0xc0, !UPT ;  /* 0x0000000104047892 */ /* 0x000fc8000f8ec0ff */
[----:B------:R-:W-:-:S11]  /*0530*/  UISETP.NE.U32.AND UP3, UPT, UR4, 0x1, UPT ;  /* 0x000000010400788c */ /* 0x000fd6000bf65070 */
.L_x_8:
[----:B------:R-:W3:Y:S01]  /*0540*/  SHFL.IDX PT, R0, R88, RZ, 0x1f ;  /* 0x00001fff58007589 */ /* 0x000ee200000e0000 */
[----:B------:R-:W-:Y:S02]  /*0550*/  UISETP.NE.AND UP5, UPT, UR18, 0x2, UPT ;  /* 0x000000021200788c */ /* 0x000fe4000bfa5270 */
[----:B------:R-:W-:Y:S02]  /*0560*/  UISETP.NE.AND UP0, UPT, UR18, 0x2, UPT ;  /* 0x000000021200788c */ /* 0x000fe4000bf05270 */
[----:B------:R-:W-:Y:S02]  /*0570*/  UISETP.NE.OR UP2, UPT, UR31, URZ, UP5 ;  /* 0x000000ff1f00728c */ /* 0x000fe4000af45670 */
[----:B------:R-:W-:-:S04]  /*0580*/  USEL UR62, URZ, 0x1, UP0 ;  /* 0x00000001ff3e7887 */ /* 0x000fc80008000000 */
[----:B------:R-:W-:Y:S02]  /*0590*/  PLOP3.LUT P3, PT, P1, PT, UP2, 0xae, 0xea ;  /* 0x0000000000ea781c */ /* 0x000fe40000f6f52e */
[----:B---3--:R-:W-:-:S13]  /*05a0*/  ISETP.NE.AND P0, PT, R0, RZ, PT ;  /* 0x000000ff0000720c */ /* 0x008fda0003f05270 */
[----:B------:R-:W-:Y:S05]  /*05b0*/  @P0 BRA `(.L_x_9) ;  /* 0x0000000000b40947 */ /* 0x000fea0003800000 */
[----:B------:R-:W-:Y:S01]  /*05c0*/  ELECT P0, URZ, PT ;  /* 0x0000000000ff782f */ /* 0x000fe20003800000 */
[----:B------:R-:W-:-:S12]  /*05d0*/  BSSY.RECONVERGENT B0, `(.L_x_9) ;  /* 0x000002b000007945 */ /* 0x000fd80003800200 */
[----:B------:R-:W-:Y:S05]  /*05e0*/  @!P0 BRA `(.L_x_10) ;  /* 0x0000000000a48947 */ /* 0x000fea0003800000 */
[----:B------:R-:W3:Y:S01]  /*05f0*/  S2UR UR5, SR_CgaCtaId ;  /* 0x00000000000579c3 */ /* 0x000ee20000008800 */
[----:B------:R-:W-:Y:S01]  /*0600*/  UMOV UR4, 0x400 ;  /* 0x0000040000047882 */ /* 0x000fe20000000000 */
[----:B------:R-:W-:Y:S02]  /*0610*/  UMOV UR6, 0x1 ;  /* 0x0000000100067882 */ /* 0x000fe40000000000 */
[----:B------:R-:W-:-:S04]  /*0620*/  UIADD3 UR6, UPT, UPT, -UR6, 0x100000, URZ ;  /* 0x0010000006067890 */ /* 0x000fc8000fffe1ff */
[----:B------:R-:W-:Y:S02]  /*0630*/  USHF.L.U32 UR7, UR6, 0xb, URZ ;  /* 0x0000000b06077899 */ /* 0x000fe400080006ff */
[----:B------:R-:W-:Y:S02]  /*0640*/  USHF.L.U32 UR6, UR6, 0x1, URZ ;  /* 0x0000000106067899 */ /* 0x000fe400080006ff */
[----:B---3--:R-:W-:Y:S01]  /*0650*/  ULEA UR4, UR5, UR4, 0x18 ;  /* 0x0000000405047291 */ /* 0x008fe2000f8ec0ff */
[----:B------:R-:W3:Y:S11]  /*0660*/  FENCE.VIEW.ASYNC.S ;  /* 0x00000000000073c6 */ /* 0x000ef60000000000 */
[----:B---3--:R3:W4:Y:S01]  /*0670*/  SYNCS.EXCH.64 URZ, [UR4], UR6 ;  /* 0x0000000604ff75b2 */ /* 0x0087220008000100 */
[----:B------:R3:W1:Y:S01]  /*0680*/  SYNCS.EXCH.64 URZ, [UR4+0x80], UR6 ;  /* 0x0000800604ff75b2 */ /* 0x0006620008000100 */
        /* <DEDUP_REMOVED lines=29> */
[----:B------:R3:W1:Y:S02]  /*0860*/  SYNCS.EXCH.64 URZ, [UR4+0xf8], UR6 ;  /* 0x0000f80604ff75b2 */ /* 0x0006640008000100 */
[----:B---34-:R-:W-:Y:S01]  /*0870*/  NOP ;  /* 0x0000000000007918 */ /* 0x018fe20000000000 */
.L_x_10:
[----:B------:R-:W-:Y:S05]  /*0880*/  BSYNC.RECONVERGENT B0 ;  /* 0x0000000000007941 */ /* 0x000fea0003800200 */
.L_x_9:
[----:B------:R-:W3:Y:S01]  /*0890*/  SHFL.IDX PT, R0, R88, RZ, 0x1f ;  /* 0x00001fff58007589 */ /* 0x000ee200000e0000 */
[----:B------:R-:W-:Y:S01]  /*08a0*/  NOP ;  /* 0x0000000000007918 */ /* 0x000fe20000000000 */
[----:B---3--:R-:W-:-:S13]  /*08b0*/  ISETP.NE.AND P0, PT, R0, 0x1, PT ;  /* 0x000000010000780c */ /* 0x008fda0003f05270 */
[----:B------:R-:W-:Y:S05]  /*08c0*/  @P0 BRA `(.L_x_11) ;  /* 0x0000000000580947 */ /* 0x000fea0003800000 */
[----:B------:R-:W3:Y:S01]  /*08d0*/  S2UR UR5, SR_CgaCtaId ;  /* 0x00000000000579c3 */ /* 0x000ee20000008800 */
[----:B------:R-:W-:Y:S01]  /*08e0*/  UMOV UR4, 0x400 ;  /* 0x0000040000047882 */ /* 0x000fe20000000000 */
[----:B------:R-:W-:Y:S01]  /*08f0*/  UMOV UR8, 0x20 ;  /* 0x0000002000087882 */ /* 0x000fe20000000000 */
[----:B------:R-:W-:Y:S01]  /*0900*/  UMOV UR6, 0x80 ;  /* 0x0000008000067882 */ /* 0x000fe20000000000 */
[----:B------:R-:W-:-:S04]  /*0910*/  UIADD3 UR8, UPT, UPT, -UR8, 0x100000, URZ ;  /* 0x0010000008087890 */ /* 0x000fc8000fffe1ff */
[----:B------:R-:W-:Y:S02]  /*0920*/  USHF.L.U32 UR9, UR8, 0xb, URZ ;  /* 0x0000000b08097899 */ /* 0x000fe400080006ff */
[----:B------:R-:W-:Y:S02]  /*0930*/  USHF.L.U32 UR8, UR8, 0x1, URZ ;  /* 0x0000000108087899 */ /* 0x000fe400080006ff */
[----:B------:R-:W-:-:S04]  /*0940*/  UIADD3 UR6, UPT, UPT, -UR6, 0x100000, URZ ;  /* 0x0010000006067890 */ /* 0x000fc8000fffe1ff */
[----:B------:R-:W-:Y:S02]  /*0950*/  USHF.L.U32 UR7, UR6, 0xb, URZ ;  /* 0x0000000b06077899 */ /* 0x000fe400080006ff */
[----:B------:R-:W-:Y:S01]  /*0960*/  USHF.L.U32 UR6, UR6, 0x1, URZ ;  /* 0x0000000106067899 */ /* 0x000fe200080006ff */
[----:B------:R-:W-:Y:S01]  /*0970*/  ELECT P0, URZ, PT ;  /* 0x0000000000ff782f */ /* 0x000fe20003800000 */
[----:B---3--:R-:W-:Y:S01]  /*0980*/  ULEA UR4, UR5, UR4, 0x18 ;  /* 0x0000000405047291 */ /* 0x008fe2000f8ec0ff */
[----:B------:R-:W3:Y:S11]  /*0990*/  FENCE.VIEW.ASYNC.S ;  /* 0x00000000000073c6 */ /* 0x000ef60000000000 */
[----:B---3--:R3:W4:Y:S01]  /*09a0*/  SYNCS.EXCH.64 URZ, [UR4+0x100], UR8 ;  /* 0x0001000804ff75b2 */ /* 0x0087220008000100 */
[----:B------:R3:W1:Y:S01]  /*09b0*/  SYNCS.EXCH.64 URZ, [UR4+0x120], UR6 ;  /* 0x0001200604ff75b2 */ /* 0x0006620008000100 */
[----:B------:R3:W1:Y:S01]  /*09c0*/  SYNCS.EXCH.64 URZ, [UR4+0x108], UR8 ;  /* 0x0001080804ff75b2 */ /* 0x0006620008000100 */
[----:B------:R3:W1:Y:S01]  /*09d0*/  SYNCS.EXCH.64 URZ, [UR4+0x128], UR6 ;  /* 0x0001280604ff75b2 */ /* 0x0006620008000100 */
[----:B------:R3:W1:Y:S01]  /*09e0*/  SYNCS.EXCH.64 URZ, [UR4+0x110], UR8 ;  /* 0x0001100804ff75b2 */ /* 0x0006620008000100 */
[----:B------:R3:W1:Y:S01]  /*09f0*/  SYNCS.EXCH.64 URZ, [UR4+0x130], UR6 ;  /* 0x0001300604ff75b2 */ /* 0x0006620008000100 */
[----:B------:R3:W1:Y:S01]  /*0a00*/  SYNCS.EXCH.64 URZ, [UR4+0x118], UR8 ;  /* 0x0001180804ff75b2 */ /* 0x0006620008000100 */
[----:B------:R3:W1:Y:S01]  /*0a10*/  SYNCS.EXCH.64 URZ, [UR4+0x138], UR6 ;  /* 0x0001380604ff75b2 */ /* 0x0006620008000100 */
[----:B------:R-:W-:Y:S01]  /*0a20*/  NOP ;  /* 0x0000000000007918 */ /* 0x000fe20000000000 */
.L_x_11:
[----:B------:R-:W2:Y:S01]  /*0a30*/  SHFL.IDX PT, R0, R88, RZ, 0x1f ;  /* 0x00001fff58007589 */ /* 0x000ea200000e0000 */
[----:B------:R-:W-:Y:S01]  /*0a40*/  NOP ;  /* 0x0000000000007918 */ /* 0x000fe20000000000 */
[----:B--2---:R-:W-:-:S13]  /*0a50*/  ISETP.NE.AND P0, PT, R0, 0x3, PT ;  /* 0x000000030000780c */ /* 0x004fda0003f05270 */
[----:B------:R-:W-:Y:S05]  /*0a60*/  @P0 BRA `(.L_x_12) ;  /* 0x0000000000300947 */ /* 0x000fea0003800000 */
[----:B------:R-:W2:Y:S01]  /*0a70*/  S2UR UR5, SR_CgaCtaId ;  /* 0x00000000000579c3 */ /* 0x000ea20000008800 */
[----:B---3--:R-:W-:Y:S01]  /*0a80*/  UMOV UR4, 0x400 ;  /* 0x0000040000047882 */ /* 0x008fe20000000000 */
[----:B------:R-:W-:Y:S01]  /*0a90*/  UMOV UR6, 0x20 ;  /* 0x0000002000067882 */ /* 0x000fe20000000000 */
[----:B------:R-:W-:Y:S01]  /*0aa0*/  ELECT P0, URZ, PT ;  /* 0x0000000000ff782f */ /* 0x000fe20003800000 */
[----:B------:R-:W-:-:S04]  /*0ab0*/  UIADD3 UR6, UPT, UPT, -UR6, 0x100000, URZ ;  /* 0x0010000006067890 */ /* 0x000fc8000fffe1ff */
[----:B------:R-:W-:Y:S02]  /*0ac0*/  USHF.L.U32 UR7, UR6, 0xb, URZ ;  /* 0x0000000b06077899 */ /* 0x000fe400080006ff */
[----:B------:R-:W-:Y:S02]  /*0ad0*/  USHF.L.U32 UR6, UR6, 0x1, URZ ;  /* 0x0000000106067899 */ /* 0x000fe400080006ff */
[----:B--2---:R-:W-:Y:S01]  /*0ae0*/  ULEA UR4, UR5, UR4, 0x18 ;  /* 0x0000000405047291 */ /* 0x004fe2000f8ec0ff */
[----:B------:R-:W2:Y:S11]  /*0af0*/  FENCE.VIEW.ASYNC.S ;  /* 0x00000000000073c6 */ /* 0x000eb60000000000 */
[----:B--2---:R2:W3:Y:S01]  /*0b00*/  SYNCS.EXCH.64 URZ, [UR4+0x140], UR6 ;  /* 0x0001400604ff75b2 */ /* 0x0044e20008000100 */
[----:B------:R2:W1:Y:S01]  /*0b10*/  SYNCS.EXCH.64 URZ, [UR4+0x148], UR6 ;  /* 0x0001480604ff75b2 */ /* 0x0004620008000100 */
[----:B------:R-:W-:Y:S01]  /*0b20*/  NOP ;  /* 0x0000000000007918 */ /* 0x000fe20000000000 */
.L_x_12:
[----:B------:R-:W4:Y:S01]  /*0b30*/  SHFL.IDX PT, R0, R88, RZ, 0x1f ;  /* 0x00001fff58007589 */ /* 0x000f2200000e0000 */
[----:B------:R-:W-:Y:S01]  /*0b40*/  NOP ;  /* 0x0000000000007918 */ /* 0x000fe20000000000 */
[----:B----4-:R-:W-:-:S13]  /*0b50*/  ISETP.NE.AND P0, PT, R0, 0x4, PT ;  /* 0x000000040000780c */ /* 0x010fda0003f05270 */
[----:B------:R-:W-:Y:S05]  /*0b60*/  @P0 BRA `(.L_x_13) ;  /* 0x0000000000440947 */ /* 0x000fea0003800000 */
[----:B------:R-:W4:Y:S01]  /*0b70*/  S2UR UR5, SR_CgaCtaId ;  /* 0x00000000000579c3 */ /* 0x000f220000008800 */
[----:B--23--:R-:W-:Y:S01]  /*0b80*/  UMOV UR4, 0x1e0 ;  /* 0x000001e000047882 */ /* 0x00cfe20000000000 */
[----:B------:R-:W-:Y:S01]  /*0b90*/  UMOV UR6, 0x400 ;  /* 0x0000040000067882 */ /* 0x000fe20000000000 */
[----:B------:R-:W-:Y:S01]  /*0ba0*/  USEL UR4, UR4, 0x1a0, UP3 ;  /* 0x000001a004047887 */ /* 0x000fe20009800000 */
[----:B------:R-:W-:Y:S01]  /*0bb0*/  UMOV UR8, 0x1 ;  /* 0x0000000100087882 */ /* 0x000fe20000000000 */
[----:B------:R-:W-:Y:S01]  /*0bc0*/  ELECT P0, URZ, PT ;  /* 0x0000000000ff782f */ /* 0x000fe20003800000 */
[----:B------:R-:W-:-:S04]  /*0bd0*/  UIADD3 UR8, UPT, UPT, -UR8, 0x100000, URZ ;  /* 0x0010000008087890 */ /* 0x000fc8000fffe1ff */
[----:B------:R-:W-:Y:S02]  /*0be0*/  USHF.L.U32 UR9, UR8, 0xb, URZ ;  /* 0x0000000b08097899 */ /* 0x000fe400080006ff */
[----:B------:R-:W-:Y:S02]  /*0bf0*/  USHF.L.U32 UR8, UR8, 0x1, URZ ;  /* 0x0000000108087899 */ /* 0x000fe400080006ff */
[----:B----4-:R-:W-:Y:S02]  /*0c00*/  ULEA UR6, UR5, UR6, 0x18 ;  /* 0x0000000605067291 */ /* 0x010fe4000f8ec0ff */
[----:B------:R-:W-:-:S04]  /*0c10*/  UIADD3 UR4, UPT, UPT, -UR4, 0x100000, URZ ;  /* 0x0010000004047890 */ /* 0x000fc8000fffe1ff */
[----:B------:R-:W-:Y:S02]  /*0c20*/  USHF.L.U32 UR5, UR4, 0xb, URZ ;  /* 0x0000000b04057899 */ /* 0x000fe400080006ff */
[----:B------:R-:W-:Y:S01]  /*0c30*/  USHF.L.U32 UR4, UR4, 0x1, URZ ;  /* 0x0000000104047899 */ /* 0x000fe200080006ff */
[----:B------:R-:W2:Y:S03]  /*0c40*/  FENCE.VIEW.ASYNC.S ;  /* 0x00000000000073c6 */ /* 0x000ea60000000000 */
[----:B--2---:R4:W2:Y:S08]  /*0c50*/  SYNCS.EXCH.64 URZ, [UR6+0x150], UR8 ;  /* 0x0001500806ff75b2 */ /* 0x0048b00008000100 */
[----:B------:R4:W3:Y:S02]  /*0c60*/  SYNCS.EXCH.64 URZ, [UR6+0x158], UR4 ;  /* 0x0001580406ff75b2 */ /* 0x0008e40008000100 */
[----:B----4-:R-:W-:Y:S01]  /*0c70*/  NOP ;  /* 0x0000000000007918 */ /* 0x010fe20000000000 */
.L_x_13:
[----:B------:R-:W4:Y:S01]  /*0c80*/  SHFL.IDX PT, R0, R88, RZ, 0x1f ;  /* 0x00001fff58007589 */ /* 0x000f2200000e0000 */
[----:B------:R-:W-:Y:S01]  /*0c90*/  ISETP.NE.OR P1, PT, RZ, UR18, !P1 ;  /* 0x00000012ff007c0c */ /* 0x000fe2000cf25670 */
[----:B------:R-:W-:Y:S01]  /*0ca0*/  NOP ;  /* 0x0000000000007918 */ /* 0x000fe20000000000 */
[----:B----4-:R-:W-:-:S13]  /*0cb0*/  ISETP.NE.AND P0, PT, R0, 0x5, PT ;  /* 0x000000050000780c */ /* 0x010fda0003f05270 */
[----:B------:R-:W-:Y:S05]  /*0cc0*/  @P0 BRA `(.L_x_14) ;  /* 0x0000000000480947 */ /* 0x000fea0003800000 */
[----:B------:R-:W4:Y:S01]  /*0cd0*/  S2UR UR5, SR_CgaCtaId ;  /* 0x00000000000579c3 */ /* 0x000f220000008800 */
[----:B--23--:R-:W-:Y:S01]  /*0ce0*/  UMOV UR4, 0x400 ;  /* 0x0000040000047882 */ /* 0x00cfe20000000000 */
        /* <DEDUP_REMOVED lines=9> */
[----:B----4-:R-:W-:Y:S01]  /*0d80*/  ULEA UR4, UR5, UR4, 0x18 ;  /* 0x0000000405047291 */ /* 0x010fe2000f8ec0ff */
[----:B------:R-:W2:Y:S11]  /*0d90*/  FENCE.VIEW.ASYNC.S ;  /* 0x00000000000073c6 */ /* 0x000eb60000000000 */
[----:B--2---:R4:W2:Y:S01]  /*0da0*/  SYNCS.EXCH.64 URZ, [UR4+0x160], UR6 ;  /* 0x0001600604ff75b2 */ /* 0x0048a20008000100 */
[----:B------:R4:W3:Y:S01]  /*0db0*/  SYNCS.EXCH.64 URZ, [UR4+0x170], UR8 ;  /* 0x0001700804ff75b2 */ /* 0x0008e20008000100 */
[----:B------:R4:W1:Y:S01]  /*0dc0*/  SYNCS.EXCH.64 URZ, [UR4+0x168], UR6 ;  /* 0x0001680604ff75b2 */ /* 0x0008620008000100 */
[----:B------:R4:W1:Y:S02]  /*0dd0*/  SYNCS.EXCH.64 URZ, [UR4+0x178], UR8 ;  /* 0x0001780804ff75b2 */ /* 0x0008640008000100 */
[----:B----4-:R-:W-:Y:S01]  /*0de0*/  NOP ;  /* 0x0000000000007918 */ /* 0x010fe20000000000 */
.L_x_14:
[----:B--23--:R-:W2:Y:S01]  /*0df0*/  S2UR UR7, SR_CgaCtaId ;  /* 0x00000000000779c3 */ /* 0x00cea20000008800 */
[----:B------:R-:W-:Y:S01]  /*0e00*/  VOTEU.ALL UP0, P1 ;  /* 0x0000000000ff7886 */ /* 0x000fe20000800000 */
[----:B------:R-:W-:Y:S01]  /*0e10*/  UMOV UR4, 0x20 ;  /* 0x0000002000047882 */ /* 0x000fe20000000000 */
[----:B------:R-:W-:Y:S01]  /*0e20*/  NOP ;  /* 0x0000000000007918 */ /* 0x000fe20000000000 */
[----:B-1----:R-:W-:Y:S01]  /*0e30*/  LOP3.LUT R3, R85, 0x1f, RZ, 0xc0, !PT ;  /* 0x0000001f55037812 */ /* 0x002fe200078ec0ff */
[----:B------:R-:W-:Y:S01]  /*0e40*/  UISETP.NE.AND UP4, UPT, UR18, URZ, UPT ;  /* 0x000000ff1200728c */ /* 0x000fe2000bf85270 */
[----:B------:R-:W-:Y:S01]  /*0e50*/  @!UP0 UMOV UR6, 0x400 ;  /* 0x0000040000068882 */ /* 0x000fe20000000000 */
[----:B------:R-:W-:-:S04]  /*0e60*/  @!UP0 UIADD3 UR4, UPT, UPT, -UR4, 0x100000, URZ ;  /* 0x0010000004048890 */ /* 0x000fc8000fffe1ff */
[----:B------:R-:W-:Y:S02]  /*0e70*/  @!UP0 USHF.L.U32 UR5, UR4, 0xb, URZ ;  /* 0x0000000b04058899 */ /* 0x000fe400080006ff */
[----:B------:R-:W-:Y:S02]  /*0e80*/  @!UP0 USHF.L.U32 UR4, UR4, 0x1, URZ ;  /* 0x0000000104048899 */ /* 0x000fe400080006ff */
[----:B--2---:R-:W-:Y:S01]  /*0e90*/  @!UP0 ULEA UR6, UR7, UR6, 0x18 ;  /* 0x0000000607068291 */ /* 0x004fe2000f8ec0ff */
[----:B------:R-:W1:Y:S01]  /*0ea0*/  LDCU UR7, c[0x0][0x36c] ;  /* 0x00006d80ff0777ac */ /* 0x000e620008000800 */
[----:B------:R-:W-:Y:S01]  /*0eb0*/  VOTEU.ALL UP0, P1 ;  /* 0x0000000000ff7886 */ /* 0x000fe20000800000 */
[----:B------:R-:W2:Y:S09]  /*0ec0*/  FENCE.VIEW.ASYNC.S ;  /* 0x00000000000073c6 */ /* 0x000eb20000000000 */
[----:B--2---:R2:W3:Y:S01]  /*0ed0*/  @!UP0 SYNCS.EXCH.64 URZ, [UR6+0x180], UR4 ;  /* 0x0001800406ff85b2 */ /* 0x0044e20008000100 */
[----:B-1----:R-:W-:-:S09]  /*0ee0*/  UISETP.EQ.U32.AND UP6, UPT, UR7, 0x1, UPT ;  /* 0x000000010700788c */ /* 0x002fd2000bfc2070 */
[----:B--2---:R-:W-:Y:S05]  /*0ef0*/  BRA.U !UP6, `(.L_x_15) ;  /* 0x000000010e087547 */ /* 0x004fea000b800000 */
[----:B---3--:R-:W-:Y:S01]  /*0f00*/  UCGABAR_ARV ;  /* 0x00000000000079c7 */ /* 0x008fe20008000000 */
[----:B------:R-:W-:Y:S05]  /*0f10*/  BRA `(.L_x_16) ;  /* 0x0000000000047947 */ /* 0x000fea0003800000 */
.L_x_15:
[----:B---3--:R-:W-:Y:S01]  /*0f20*/  NOP ;  /* 0x0000000000007918 */ /* 0x008fe20000000000 */
.L_x_16:
[----:B------:R-:W1:Y:S01]  /*0f30*/  S2UR UR20, SR_CTAID.X ;  /* 0x00000000001479c3 */ /* 0x000e620000002500 */
[----:B------:R-:W-:-:S05]  /*0f40*/  CS2R.32 R96, SR_CgaSize ;  /* 0x0000000000607805 */ /* 0x000fca0000008a00 */
[----:B------:R-:W-:-:S05]  /*0f50*/  IMAD R96, R96, -0xa0, RZ ;  /* 0xffffff6060607824 */ /* 0x000fca00078e02ff */
[----:B------:R-:W-:-:S14]  /*0f60*/  R2UR UR5, R96 ;  /* 0x00000000600572ca */ /* 0x000fdc00000e0000 */
[----:B------:R-:W2:Y:S01]  /*0f70*/  LDCU UR5, c[0x0][UR5+0x2b0] ;  /* 0x00005600050577ac */ /* 0x000ea20008000800 */
[----:B------:R-:W-:-:S05]  /*0f80*/  CS2R.32 R96, SR_CgaSize ;  /* 0x0000000000607805 */ /* 0x000fca0000008a00 */
[----:B------:R-:W-:-:S05]  /*0f90*/  IMAD R96, R96, -0xa0, RZ ;  /* 0xffffff6060607824 */ /* 0x000fca00078e02ff */
[----:B------:R-:W-:-:S14]  /*0fa0*/  R2UR UR4, R96 ;  /* 0x00000000600472ca */ /* 0x000fdc00000e0000 */
[----:B------:R-:W3:Y:S01]  /*0fb0*/  LDCU UR4, c[0x0][UR4+0x2b4] ;  /* 0x00005680040477ac */ /* 0x000ee20008000800 */
[----:B------:R-:W4:Y:S01]  /*0fc0*/  S2UR UR21, SR_CTAID.Y ;  /* 0x00000000001579c3 */ /* 0x000f220000002600 */
[----:B------:R-:W-:-:S05]  /*0fd0*/  CS2R.32 R96, SR_CgaSize ;  /* 0x0000000000607805 */ /* 0x000fca0000008a00 */
[----:B------:R-:W-:-:S05]  /*0fe0*/  IMAD R96, R96, -0xa0, RZ ;  /* 0xffffff6060607824 */ /* 0x000fca00078e02ff */
[----:B------:R-:W-:-:S14]  /*0ff0*/  R2UR UR7, R96 ;  /* 0x00000000600772ca */ /* 0x000fdc00000e0000 */
[----:B------:R-:W3:Y:S01]  /*1000*/  LDCU UR7, c[0x0][UR7+0x2a0] ;  /* 0x00005400070777ac */ /* 0x000ee20008000800 */
[----:B------:R-:W-:-:S05]  /*1010*/  CS2R.32 R96, SR_CgaSize ;  /* 0x0000000000607805 */ /* 0x000fca0000008a00 */
[----:B------:R-:W-:-:S05]  /*1020*/  IMAD R96, R96, -0xa0, RZ ;  /* 0xffffff6060607824 */ /* 0x000fca00078e02ff */
[----:B------:R-:W-:-:S14]  /*1030*/  R2UR UR8, R96 ;  /* 0x00000000600872ca */ /* 0x000fdc00000e0000 */
[----:B------:R-:W3:Y:S01]  /*1040*/  LDCU UR8, c[0x0][UR8+0x2a4] ;  /* 0x00005480080877ac */ /* 0x000ee20008000800 */
[----:B------:R-:W3:Y:S01]  /*1050*/  LDCU UR19, c[0x0][0xb24] ;  /* 0x00016480ff1377ac */ /* 0x000ee20008000800 */
[----:B------:R-:W3:Y:S01]  /*1060*/  LDCU UR39, c[0x0][0xb24] ;  /* 0x00016480ff2777ac */ /* 0x000ee20008000800 */
[----:B-1----:R-:W-:Y:S01]  /*1070*/  I2FP.F32.U32 R2, UR20 ;  /* 0x0000001400027c45 */ /* 0x002fe20008201000 */
[----:B------:R-:W1:Y:S04]  /*1080*/  LDCU UR24, c[0x0][0xb30] ;  /* 0x00016600ff1877ac */ /* 0x000e680008000800 */
[----:B--2---:R-:W-:Y:S01]  /*1090*/  FMUL R2, R2, UR5 ;  /* 0x0000000502027c20 */ /* 0x004fe20008400000 */
[----:B----4-:R-:W-:-:S05]  /*10a0*/  I2FP.F32.U32 R0, UR21 ;  /* 0x0000001500007c45 */ /* 0x010fca0008201000 */
[----:B------:R-:W2:Y:S01]  /*10b0*/  F2I.U32.TRUNC.NTZ R2, R2 ;  /* 0x0000000200027305 */ /* 0x000ea2000020f000 */
[----:B---3--:R-:W-:-:S07]  /*10c0*/  FMUL R0, R0, UR4 ;  /* 0x0000000400007c20 */ /* 0x008fce0008400000 */
[----:B------:R-:W3:Y:S01]  /*10d0*/  F2I.U32.TRUNC.NTZ R0, R0 ;  /* 0x0000000000007305 */ /* 0x000ee2000020f000 */
[----:B--2---:R-:W-:Y:S02]  /*10e0*/  R2UR UR4, R2 ;  /* 0x00000000020472ca */ /* 0x004fe400000e0000 */
[----:B------:R-:W-:Y:S02]  /*10f0*/  PRMT R2, RZ, 0x7610, R2 ;  /* 0x00007610ff027816 */ /* 0x000fe40000000002 */
[----:B---3--:R-:W-:Y:S02]  /*1100*/  R2UR UR6, R0 ;  /* 0x00000000000672ca */ /* 0x008fe400000e0000 */
[----:B------:R-:W-:-:S07]  /*1110*/  PRMT R0, RZ, 0x7610, R0 ;  /* 0x00007610ff007816 */ /* 0x000fce0000000000 */
[----:B------:R-:W-:-:S04]  /*1120*/  UIADD3 UR5, UPT, UPT, -UR4, URZ, URZ ;  /* 0x000000ff04057290 */ /* 0x000fc8000fffe1ff */
[----:B------:R-:W-:Y:S02]  /*1130*/  UIMAD UR5, UR7, UR5, UR20 ;  /* 0x00000005070572a4 */ /* 0x000fe4000f8e0214 */
[----:B------:R-:W-:-:S04]  /*1140*/  UIADD3 UR4, UPT, UPT, -UR6, URZ, URZ ;  /* 0x000000ff06047290 */ /* 0x000fc8000fffe1ff */
[----:B------:R-:W-:Y:S01]  /*1150*/  IMAD.U32 R96, RZ, RZ, UR5 ;  /* 0x00000005ff607e24 */ /* 0x000fe2000f8e00ff */
[----:B------:R-:W-:-:S06]  /*1160*/  UIMAD UR4, UR8, UR4, UR21 ;  /* 0x00000004080472a4 */ /* 0x000fcc000f8e0215 */
[----:B------:R-:W-:Y:S01]  /*1170*/  IMAD.U32 R95, RZ, RZ, UR4 ;  /* 0x00000004ff5f7e24 */ /* 0x000fe2000f8e00ff */
[----:B-1----:R-:W-:Y:S06]  /*1180*/  BRA.U UP4, `(.L_x_17) ;  /* 0x0000000104307547 */ /* 0x002fec000b800000 */
[----:B------:R-:W-:Y:S01]  /*1190*/  R2UR UR5, R95 ;  /* 0x000000005f0572ca */ /* 0x000fe200000e0000 */
[----:B------:R-:W-:Y:S01]  /*11a0*/  UMOV UR7, 0x3 ;  /* 0x0000000300077882 */ /* 0x000fe20000000000 */
[----:B------:R-:W-:-:S11]  /*11b0*/  R2UR UR4, R96 ;  /* 0x00000000600472ca */ /* 0x000fd600000e0000 */
[----:B------:R-:W-:-:S04]  /*11c0*/  UISETP.NE.AND UP0, UPT, UR5, URZ, UPT ;  /* 0x000000ff0500728c */ /* 0x000fc8000bf05270 */
[----:B------:R-:W-:Y:S02]  /*11d0*/  UISETP.LT.U32.OR UP0, UPT, UR4, 0x2, !UP0 ;  /* 0x000000020400788c */ /* 0x000fe4000c701470 */
[----:B------:R-:W-:Y:S02]  /*11e0*/  ULOP3.LUT UR4, UR4, 0xfffffffe, URZ, 0xc0, !UPT ;  /* 0xfffffffe04047892 */ /* 0x000fe4000f8ec0ff */
[----:B------:R-:W-:Y:S02]  /*11f0*/  USEL UR6, URZ, 0x1, !UP0 ;  /* 0x00000001ff067887 */ /* 0x000fe4000c000000 */
[----:B------:R-:W-:Y:S02]  /*1200*/  USEL UR5, URZ, 0x2, !UP0 ;  /* 0x00000002ff057887 */ /* 0x000fe4000c000000 */
[----:B------:R-:W-:Y:S02]  /*1210*/  USHF.L.U32 UR4, UR7, UR4, URZ ;  /* 0x0000000407047299 */ /* 0x000fe400080006ff */
[----:B------:R-:W-:-:S04]  /*1220*/  UIADD3 UR5, UPT, UPT, UR6, UR5, URZ ;  /* 0x0000000506057290 */ /* 0x000fc8000fffe0ff */
[----:B------:R-:W-:Y:S02]  /*1230*/  IMAD.U32 R0, RZ, RZ, UR4 ;  /* 0x00000004ff007e24 */ /* 0x000fe4000f8e00ff */
[----:B------:R-:W-:-:S07]  /*1240*/  IMAD.U32 R2, RZ, RZ, UR5 ;  /* 0x00000005ff027e24 */ /* 0x000fce000f8e00ff */
.L_x_17:
[----:B------:R-:W1:Y:S01]  /*1250*/  S2UR UR52, SR_CTAID.Z ;  /* 0x00000000003479c3 */ /* 0x000e620000002700 */
[----:B------:R-:W-:Y:S01]  /*1260*/  UISETP.GE.AND UP0, UPT, UR19, 0x1, UPT ;  /* 0x000000011300788c */ /* 0x000fe2000bf06270 */
[----:B------:R-:W-:-:S08]  /*1270*/  UMOV UR51, UR20 ;  /* 0x0000001400337c82 */ /* 0x000fd00008000000 */
[----:B------:R-:W-:Y:S05]  /*1280*/  BRA.U !UP0, `(.L_x_18) ;  /* 0x0000000108d47547 */ /* 0x000fea000b800000 */
[----:B------:R-:W2:Y:S01]  /*1290*/  LDCU.128 UR12, c[0x0][0xb10] ;  /* 0x00016200ff0c77ac */ /* 0x000ea20008000c00 */
[----:B------:R-:W3:Y:S01]  /*12a0*/  LDCU UR22, c[0x0][0xb0c] ;  /* 0x00016180ff1677ac */ /* 0x000ee20008000800 */
[----:B------:R-:W4:Y:S01]  /*12b0*/  LDCU UR6, c[0x0][0x370] ;  /* 0x00006e00ff0677ac */ /* 0x000f220008000800 */
[----:B------:R-:W1:Y:S01]  /*12c0*/  LDCU UR7, c[0x0][0x374] ;  /* 0x00006e80ff0777ac */ /* 0x000e620008000800 */
[----:B------:R-:W1:Y:S01]  /*12d0*/  LDCU UR23, c[0x0][0xb20] ;  /* 0x00016400ff1777ac */ /* 0x000e620008000800 */
[----:B--2---:R-:W-:Y:S02]  /*12e0*/  UIMAD.WIDE.U32 UR4, UR20, UR12, URZ ;  /* 0x0000000c140472a5 */ /* 0x004fe4000f8e00ff */
[----:B---3--:R-:W-:Y:S01]  /*12f0*/  UISETP.NE.AND UP0, UPT, UR22, 0x1, UPT ;  /* 0x000000011600788c */ /* 0x008fe2000bf05270 */
[----:B------:R-:W2:Y:S01]  /*1300*/  LDCU.64 UR8, c[0x0][0xb28] ;  /* 0x00016500ff0877ac */ /* 0x000ea20008000a00 */
[----:B----4-:R-:W-:-:S03]  /*1310*/  UIMAD.WIDE.U32 UR10, UR6, UR12, URZ ;  /* 0x0000000c060a72a5 */ /* 0x010fc6000f8e00ff */
[----:B------:R-:W-:Y:S01]  /*1320*/  UMOV UR4, UR5 ;  /* 0x0000000500047c82 */ /* 0x000fe20008000000 */
[----:B------:R-:W-:Y:S02]  /*1330*/  UISETP.NE.AND UP2, UPT, UR19, 0x1, UPT ;  /* 0x000000011300788c */ /* 0x000fe4000bf45270 */
[----:B------:R-:W-:Y:S01]  /*1340*/  USHF.R.U32.HI UR4, URZ, UR13, UR4 ;  /* 0x0000000dff047299 */ /* 0x000fe20008011604 */
[----:B------:R-:W-:Y:S01]  /*1350*/  UMOV UR10, UR11 ;  /* 0x0000000b000a7c82 */ /* 0x000fe20008000000 */
[----:B------:R-:W-:Y:S02]  /*1360*/  UIMAD.WIDE.U32 UR16, UR21, UR15, URZ ;  /* 0x0000000f151072a5 */ /* 0x000fe4000f8e00ff */
[----:B------:R-:W-:Y:S02]  /*1370*/  USEL UR5, UR20, UR4, !UP0 ;  /* 0x0000000414057287 */ /* 0x000fe4000c000000 */
[----:B------:R-:W-:Y:S02]  /*1380*/  @UP0 USHF.R.U32.HI UR6, URZ, UR13, UR10 ;  /* 0x0000000dff060299 */ /* 0x000fe4000801160a */
[----:B------:R-:W-:-:S02]  /*1390*/  UISETP.NE.AND UP0, UPT, UR14, 0x1, UPT ;  /* 0x000000010e00788c */ /* 0x000fc4000bf05270 */
[----:B-1----:R-:W-:Y:S02]  /*13a0*/  UIMAD.WIDE.U32 UR10, UR7, UR15, URZ ;  /* 0x0000000f070a72a5 */ /* 0x002fe4000f8e00ff */
[----:B--2---:R-:W-:Y:S01]  /*13b0*/  UIMAD.WIDE.U32 UR12, UR6, UR8, URZ ;  /* 0x00000008060c72a5 */ /* 0x004fe2000f8e00ff */
[----:B------:R-:W-:Y:S01]  /*13c0*/  UMOV UR4, UR17 ;  /* 0x0000001100047c82 */ /* 0x000fe20008000000 */
[----:B------:R-:W-:-:S03]  /*13d0*/  UIADD3 UR51, UPT, UPT, -UR5, URZ, URZ ;  /* 0x000000ff05337290 */ /* 0x000fc6000fffe1ff */
[----:B------:R-:W-:Y:S01]  /*13e0*/  UMOV UR10, UR11 ;  /* 0x0000000b000a7c82 */ /* 0x000fe20008000000 */
[----:B------:R-:W-:Y:S02]  /*13f0*/  USHF.R.U32.HI UR4, URZ, UR23, UR4 ;  /* 0x00000017ff047299 */ /* 0x000fe40008011604 */
[----:B------:R-:W-:Y:S01]  /*1400*/  @UP0 USHF.R.U32.HI UR7, URZ, UR23, UR10 ;  /* 0x00000017ff070299 */ /* 0x000fe2000801160a */
[----:B------:R-:W-:Y:S01]  /*1410*/  UMOV UR12, UR13 ;  /* 0x0000000d000c7c82 */ /* 0x000fe20008000000 */
[----:B------:R-:W-:Y:S02]  /*1420*/  USEL UR4, UR21, UR4, !UP0 ;  /* 0x0000000415047287 */ /* 0x000fe4000c000000 */
[----:B------:R-:W-:Y:S02]  /*1430*/  UIMAD.WIDE.U32 UR10, UR7, UR8, URZ ;  /* 0x00000008070a72a5 */ /* 0x000fe4000f8e00ff */
[----:B------:R-:W-:Y:S02]  /*1440*/  @UP2 USHF.R.U32.HI UR6, URZ, UR9, UR12 ;  /* 0x00000009ff062299 */ /* 0x000fe4000801160c */
[----:B------:R-:W-:-:S02]  /*1450*/  UIMAD.WIDE.U32 UR12, UR4, UR8, URZ ;  /* 0x00000008040c72a5 */ /* 0x000fc4000f8e00ff */
[----:B------:R-:W-:Y:S01]  /*1460*/  UIMAD UR51, UR22, UR51, UR20 ;  /* 0x00000033163372a4 */ /* 0x000fe2000f8e0214 */
[----:B------:R-:W-:Y:S02]  /*1470*/  UMOV UR10, UR11 ;  /* 0x0000000b000a7c82 */ /* 0x000fe40008000000 */
[----:B------:R-:W-:Y:S02]  /*1480*/  @UP2 USHF.R.U32.HI UR7, URZ, UR9, UR10 ;  /* 0x00000009ff072299 */ /* 0x000fe4000801160a */
[----:B------:R-:W-:Y:S02]  /*1490*/  UIMAD UR10, UR6, UR19, URZ ;  /* 0x00000013060a72a4 */ /* 0x000fe4000f8e02ff */
[----:B------:R-:W-:-:S04]  /*14a0*/  UIMAD UR7, UR7, UR19, URZ ;  /* 0x00000013070772a4 */ /* 0x000fc8000f8e02ff */
[----:B------:R-:W-:-:S03]  /*14b0*/  UISETP.GE.AND UP0, UPT, UR4, UR7, UPT ;  /* 0x000000070400728c */ /* 0x000fc6000bf06270 */
[----:B------:R-:W-:Y:S01]  /*14c0*/  UMOV UR7, UR13 ;  /* 0x0000000d00077c82 */ /* 0x000fe20008000000 */
[----:B------:R-:W-:Y:S02]  /*14d0*/  UISETP.GE.OR UP0, UPT, UR5, UR10, UP0 ;  /* 0x0000000a0500728c */ /* 0x000fe40008706670 */
[----:B------:R-:W-:Y:S02]  /*14e0*/  UIMAD.WIDE.U32 UR10, UR5, UR8, URZ ;  /* 0x00000008050a72a5 */ /* 0x000fe4000f8e00ff */
[----:B------:R-:W-:Y:S02]  /*14f0*/  USHF.R.U32.HI UR7, URZ, UR9, UR7 ;  /* 0x00000009ff077299 */ /* 0x000fe40008011607 */
[----:B------:R-:W-:Y:S02]  /*1500*/  UIADD3 UR10, UPT, UPT, -UR4, URZ, URZ ;  /* 0x000000ff040a7290 */ /* 0x000fe4000fffe1ff */
[----:B------:R-:W-:Y:S02]  /*1510*/  USEL UR7, UR4, UR7, !UP2 ;  /* 0x0000000704077287 */ /* 0x000fe4000d000000 */
[----:B------:R-:W-:Y:S01]  /*1520*/  UIMAD UR10, UR14, UR10, UR21 ;  /* 0x0000000a0e0a72a4 */ /* 0x000fe2000f8e0215 */
[----:B------:R-:W-:-:S02]  /*1530*/  @!UP0 UMOV UR8, UR11 ;  /* 0x0000000b00088c82 */ /* 0x000fc40008000000 */
[----:B------:R-:W-:Y:S02]  /*1540*/  @!UP0 USHF.R.U32.HI UR8, URZ, UR9, UR8 ;  /* 0x00000009ff088299 */ /* 0x000fe40008011608 */
[----:B------:R-:W-:Y:S02]  /*1550*/  UIADD3 UR9, UPT, UPT, -UR7, URZ, URZ ;  /* 0x000000ff07097290 */ /* 0x000fe4000fffe1ff */
[----:B------:R-:W-:Y:S02]  /*1560*/  @!UP0 USEL UR8, UR5, UR8, !UP2 ;  /* 0x0000000805088287 */ /* 0x000fe4000d000000 */
[----:B------:R-:W-:Y:S02]  /*1570*/  UIMAD UR9, UR19, UR9, UR4 ;  /* 0x00000009130972a4 */ /* 0x000fe4000f8e0204 */
[----:B------:R-:W-:Y:S02]  /*1580*/  @!UP0 UIADD3 UR7, UPT, UPT, UR7, -UR8, URZ ;  /* 0x8000000807078290 */ /* 0x000fe4000fffe0ff */
[----:B------:R-:W-:-:S02]  /*1590*/  @!UP0 UIMAD UR6, UR9, UR6, UR8 ;  /* 0x00000006090682a4 */ /* 0x000fc4000f8e0208 */
[----:B------:R-:W-:-:S04]  /*15a0*/  @!UP0 UIMAD UR4, UR7, UR19, UR5 ;  /* 0x00000013070482a4 */ /* 0x000fc8000f8e0205 */
[----:B------:R-:W-:Y:S01]  /*15b0*/  UIMAD UR21, UR4, UR14, UR10 ;  /* 0x0000000e041572a4 */ /* 0x000fe2000f8e020a */
[----:B------:R-:W-:Y:S02]  /*15c0*/  @!UP0 UMOV UR5, UR6 ;  /* 0x0000000600058c82 */ /* 0x000fe40008000000 */
[----:B------:R-:W-:-:S12]  /*15d0*/  UIMAD UR51, UR5, UR22, UR51 ;  /* 0x00000016053372a4 */ /* 0x000fd8000f8e0233 */
.L_x_18:
[----:B------:R-:W-:-:S09]  /*15e0*/  UISETP.NE.AND UP0, UPT, UR24, 0x1, UPT ;  /* 0x000000011800788c */ /* 0x000fd2000bf05270 */
[----:B------:R-:W-:Y:S05]  /*15f0*/  BRA.U UP0, `(.L_x_19) ;  /* 0x0000000100407547 */ /* 0x000fea000b800000 */
[----:B------:R-:W2:Y:S01]  /*1600*/  LDCU.128 UR8, c[0x0][0xb10] ;  /* 0x00016200ff0877ac */ /* 0x000ea20008000c00 */
[----:B------:R-:W3:Y:S01]  /*1610*/  LDCU UR12, c[0x0][0xb0c] ;  /* 0x00016180ff0c77ac */ /* 0x000ee20008000800 */
[----:B------:R-:W4:Y:S01]  /*1620*/  LDCU UR13, c[0x0][0xb20] ;  /* 0x00016400ff0d77ac */ /* 0x000f220008000800 */
[----:B--2---:R-:W-:Y:S02]  /*1630*/  UIMAD.WIDE.U32 UR4, UR51, UR8, URZ ;  /* 0x00000008330472a5 */ /* 0x004fe4000f8e00ff */
[----:B------:R-:W-:Y:S02]  /*1640*/  UIMAD.WIDE.U32 UR6, UR21, UR11, URZ ;  /* 0x0000000b150672a5 */ /* 0x000fe4000f8e00ff */
[----:B---3--:R-:W-:Y:S02]  /*1650*/  UISETP.NE.AND UP0, UPT, UR12, 0x1, UPT ;  /* 0x000000010c00788c */ /* 0x008fe4000bf05270 */
[----:B------:R-:W-:-:S03]  /*1660*/  USHF.R.U32.HI UR5, URZ, UR9, UR5 ;  /* 0x00000009ff057299 */ /* 0x000fc60008011605 */
[----:B------:R-:W-:Y:S01]  /*1670*/  UMOV UR4, UR7 ;  /* 0x0000000700047c82 */ /* 0x000fe20008000000 */
[----:B------:R-:W-:Y:S02]  /*1680*/  USEL UR5, UR51, UR5, !UP0 ;  /* 0x0000000533057287 */ /* 0x000fe4000c000000 */
[----:B------:R-:W-:Y:S02]  /*1690*/  UISETP.NE.AND UP0, UPT, UR10, 0x1, UPT ;  /* 0x000000010a00788c */ /* 0x000fe4000bf05270 */
[----:B----4-:R-:W-:-:S04]  /*16a0*/  USHF.R.U32.HI UR4, URZ, UR13, UR4 ;  /* 0x0000000dff047299 */ /* 0x010fc80008011604 */
[----:B------:R-:W-:-:S04]  /*16b0*/  USEL UR4, UR21, UR4, !UP0 ;  /* 0x0000000415047287 */ /* 0x000fc8000c000000 */
[----:B------:R-:W-:Y:S02]  /*16c0*/  UIADD3 UR6, UPT, UPT, -UR4, UR5, URZ ;  /* 0x0000000504067290 */ /* 0x000fe4000fffe1ff */
[----:B------:R-:W-:Y:S02]  /*16d0*/  UIADD3 UR4, UPT, UPT, UR4, -UR5, URZ ;  /* 0x8000000504047290 */ /* 0x000fe4000fffe0ff */
[----:B------:R-:W-:Y:S02]  /*16e0*/  UIMAD UR21, UR6, UR10, UR21 ;  /* 0x0000000a061572a4 */ /* 0x000fe4000f8e0215 */
[----:B------:R-:W-:-:S12]  /*16f0*/  UIMAD UR51, UR4, UR12, UR51 ;  /* 0x0000000c043372a4 */ /* 0x000fd8000f8e0233 */
.L_x_19:
[----:B------:R-:W-:Y:S05]  /*1700*/  BRA.U !UP6, `(.L_x_20) ;  /* 0x000000010e0c7547 */ /* 0x000fea000b800000 */
[----:B------:R-:W-:Y:S01]  /*1710*/  UCGABAR_WAIT ;  /* 0x0000000000007dc7 */ /* 0x000fe20008000000 */
[----:B------:R-:W-:Y:S01]  /*1720*/  CCTL.IVALL ;  /* 0x00000000ff00798f */ /* 0x000fe20002000000 */
[----:B------:R-:W-:Y:S05]  /*1730*/  BRA `(.L_x_21) ;  /* 0x0000000000047947 */ /* 0x000fea0003800000 */
.L_x_20:
[----:B------:R-:W-:Y:S06]  /*1740*/  BAR.SYNC.DEFER_BLOCKING 0x0 ;  /* 0x0000000000007b1d */ /* 0x000fec0000010000 */
.L_x_21:
[----:B------:R-:W-:Y:S05]  /*1750*/  BRA.U UP5, `(.L_x_22) ;  /* 0x0000001d05c47547 */ /* 0x000fea000b800000 */
[----:B------:R-:W2:Y:S01]  /*1760*/  LDCU UR5, c[0x0][0x388] ;  /* 0x00007100ff0577ac */ /* 0x000ea20008000800 */
[----:B------:R-:W-:Y:S01]  /*1770*/  PLOP3.LUT P1, PT, PT, PT, UP3, 0x80, 0x8 ;  /* 0x000000000008781c */ /* 0x000fe20003f2f038 */
[----:B------:R-:W-:Y:S01]  /*1780*/  IMAD.MOV.U32 R2, RZ, RZ, RZ ;  /* 0x000000ffff027224 */ /* 0x000fe200078e00ff */
[----:B------:R-:W-:Y:S01]  /*1790*/  ISETP.EQ.OR P2, PT, R3, RZ, P3 ;  /* 0x000000ff0300720c */ /* 0x000fe20001f42670 */
[----:B------:R-:W3:Y:S01]  /*17a0*/  LDCU UR6, c[0x0][0x38c] ;  /* 0x00007180ff0677ac */ /* 0x000ee20008000800 */
[----:B------:R-:W-:Y:S01]  /*17b0*/  PLOP3.LUT P1, PT, P1, PT, PT, 0x8, 0x80 ;  /* 0x000000000080781c */ /* 0x000fe20000f2e170 */
[----:B------:R-:W4:Y:S01]  /*17c0*/  LDCU UR48, c[0x0][0x390] ;  /* 0x00007200ff3077ac */ /* 0x000f220008000800 */
[----:B------:R-:W-:Y:S01]  /*17d0*/  UISETP.NE.AND UP1, UPT, UR18, URZ, UPT ;  /* 0x000000ff1200728c */ /* 0x000fe2000bf25270 */
[----:B------:R-:W3:Y:S01]  /*17e0*/  LDCU UR47, c[0x0][0x370] ;  /* 0x00006e00ff2f77ac */ /* 0x000ee20008000800 */
[----:B--2---:R-:W-:Y:S01]  /*17f0*/  UIADD3 UR5, UPT, UPT, UR5, 0x1f, URZ ;  /* 0x0000001f05057890 */ /* 0x004fe2000fffe0ff */
[----:B------:R-:W2:Y:S03]  /*1800*/  LDCU.64 UR36, c[0x0][0x348] ;  /* 0x00006900ff2477ac */ /* 0x000ea60008000a00 */
[----:B------:R-:W-:-:S02]  /*1810*/  USHF.R.S32.HI UR4, URZ, 0x1f, UR5 ;  /* 0x0000001fff047899 */ /* 0x000fc40008011405 */
[----:B-1----:R-:W-:Y:S02]  /*1820*/  USHF.L.U32 UR52, UR20, 0x7, URZ ;  /* 0x0000000714347899 */ /* 0x002fe400080006ff */
[----:B------:R-:W-:Y:S02]  /*1830*/  ULEA.HI UR4, UR4, UR5, URZ, 0x5 ;  /* 0x0000000504047291 */ /* 0x000fe4000f8f28ff */
[----:B------:R-:W-:Y:S02]  /*1840*/  USHF.L.U32 UR5, UR20, 0x6, URZ ;  /* 0x0000000614057899 */ /* 0x000fe400080006ff */
[----:B------:R-:W-:Y:S02]  /*1850*/  USHF.R.S32.HI UR4, URZ, 0x5, UR4 ;  /* 0x00000005ff047899 */ /* 0x000fe40008011404 */
[----:B------:R-:W-:Y:S02]  /*1860*/  ULOP3.LUT UR50, UR5, 0x40, URZ, 0xc0, !UPT ;  /* 0x0000004005327892 */ /* 0x000fe4000f8ec0ff */
[----:B---3--:R-:W-:Y:S01]  /*1870*/  UIMAD UR4, UR4, UR6, URZ ;  /* 0x00000006040472a4 */ /* 0x008fe2000f8e02ff */
[----:B------:R-:W1:Y:S03]  /*1880*/  LDCU UR46, c[0x0][0x374] ;  /* 0x00006e80ff2e77ac */ /* 0x000e660008000800 */
[----:B----4-:R-:W-:-:S02]  /*1890*/  UIMAD UR48, UR4, UR48, URZ ;  /* 0x00000030043072a4 */ /* 0x010fc4000f8e02ff */
[----:B------:R-:W-:Y:S02]  /*18a0*/  USEL UR33, UR62, 0x2, UP1 ;  /* 0x000000023e217887 */ /* 0x000fe40008800000 */
[----:B------:R-:W-:Y:S02]  /*18b0*/  UISETP.NE.AND UP2, UPT, UR48, URZ, UPT ;  /* 0x000000ff3000728c */ /* 0x000fe4000bf45270 */
[----:B------:R-:W-:Y:S01]  /*18c0*/  UISETP.LT.U32.AND UP0, UPT, UR48, 0x10, UPT ;  /* 0x000000103000788c */ /* 0x000fe2000bf01070 */
[----:B------:R-:W-:Y:S01]  /*18d0*/  UMOV UR23, 0x1 ;  /* 0x0000000100177882 */ /* 0x000fe20000000000 */
[----:B------:R-:W-:Y:S02]  /*18e0*/  UMOV UR26, URZ ;  /* 0x000000ff001a7c82 */ /* 0x000fe40008000000 */
[----:B------:R-:W-:Y:S01]  /*18f0*/  USEL UR4, UR48, 0x10, UP0 ;  /* 0x0000001030047887 */ /* 0x000fe20008000000 */
[----:B------:R-:W-:Y:S01]  /*1900*/  UMOV UR27, URZ ;  /* 0x000000ff001b7c82 */ /* 0x000fe20008000000 */
[----:B------:R-:W-:-:S02]  /*1910*/  UMOV UR34, URZ ;  /* 0x000000ff00227c82 */ /* 0x000fc40008000000 */
[----:B------:R-:W-:Y:S02]  /*1920*/  UIADD3 UR5, UPT, UPT, UR4, -0x1, URZ ;  /* 0xffffffff04057890 */ /* 0x000fe4000fffe0ff */
[----:B------:R-:W-:Y:S02]  /*1930*/  @!UP2 UIADD3 UR5, UPT, UPT, UR4, URZ, URZ ;  /* 0x000000ff0405a290 */ /* 0x000fe4000fffe0ff */
[----:B------:R-:W-:Y:S02]  /*1940*/  UIADD3 UR45, UPT, UPT, UR48, -UR4, URZ ;  /* 0x80000004302d7290 */ /* 0x000fe4000fffe0ff */
[----:B-12---:R-:W-:-:S12]  /*1950*/  UIADD3 UR49, UPT, UPT, UR5, 0x1, URZ ;  /* 0x0000000105317890 */ /* 0x006fd8000fffe0ff */
.L_x_40:
[----:B------:R-:W1:Y:S01]  /*1960*/  S2UR UR25, SR_CgaCtaId ;  /* 0x00000000001979c3 */ /* 0x000e620000008800 */
[----:B------:R-:W-:Y:S01]  /*1970*/  UMOV UR4, 0x400 ;  /* 0x0000040000047882 */ /* 0x000fe20000000000 */
[----:B------:R-:W-:Y:S01]  /*1980*/  MOV R0, UR23 ;  /* 0x0000001700007c02 */ /* 0x000fe20008000f00 */
[----:B------:R-:W-:Y:S02]  /*1990*/  UISETP.NE.AND UP0, UPT, UR48, URZ, UPT ;  /* 0x000000ff3000728c */ /* 0x000fe4000bf05270 */
[----:B------:R-:W-:Y:S01]  /*19a0*/  ULEA UR10, UR21, UR50, 0x7 ;  /* 0x00000032150a7291 */ /* 0x000fe2000f8e38ff */
[----:B------:R-:W-:Y:S01]  /*19b0*/  SHF.L.U32 R0, R0, 0x1f, RZ ;  /* 0x0000001f00007819 */ /* 0x000fe200000006ff */
[----:B------:R-:W-:Y:S01]  /*19c0*/  UMOV UR24, URZ ;  /* 0x000000ff00187c82 */ /* 0x000fe20008000000 */
[----:B------:R-:W-:Y:S01]  /*19d0*/  UMOV UR13, URZ ;  /* 0x000000ff000d7c82 */ /* 0x000fe20008000000 */
[----:B------:R-:W-:Y:S01]  /*19e0*/  UMOV UR12, URZ ;  /* 0x000000ff000c7c82 */ /* 0x000fe20008000000 */
[----:B-1----:R-:W-:-:S04]  /*19f0*/  ULEA UR25, UR25, UR4, 0x18 ;  /* 0x0000000419197291 */ /* 0x002fc8000f8ec0ff */
[----:B------:R-:W-:-:S09]  /*1a00*/  ULEA UR4, UR26, UR25, 0x3 ;  /* 0x000000191a047291 */ /* 0x000fd2000f8e18ff */
[----:B------:R1:W2:Y:S01]  /*1a10*/  SYNCS.PHASECHK.TRANS64.TRYWAIT P0, [UR4+0x80], R0 ;  /* 0x00008000ff0075a7 */ /* 0x0002a20008001104 */
[----:B------:R-:W-:-:S04]  /*1a20*/  ULEA.HI UR4, UR51, UR51, URZ, 0x1 ;  /* 0x0000003333047291 */ /* 0x000fc8000f8f08ff */
[----:B------:R-:W-:-:S04]  /*1a30*/  USHF.L.U32 UR4, UR4, 0x7, URZ ;  /* 0x0000000704047899 */ /* 0x000fc800080006ff */
[----:B------:R-:W-:-:S04]  /*1a40*/  ULOP3.LUT UR4, UR4, 0xffffff00, URZ, 0xc0, !UPT ;  /* 0xffffff0004047892 */ /* 0x000fc8000f8ec0ff */
[----:B------:R-:W-:Y:S01]  /*1a50*/  ULOP3.LUT UR35, UR4, 0x80, UR52, 0xf8, !UPT ;  /* 0x0000008004237892 */ /* 0x000fe2000f8ef834 */
[----:B------:R-:W-:Y:S11]  /*1a60*/  BRA.U !UP0, `(.L_x_23) ;  /* 0x0000000508607547 */ /* 0x000ff6000b800000 */
[----:B------:R-:W3:Y:S01]  /*1a70*/  LDCU.128 UR16, c[0x0][0x480] ;  /* 0x00009000ff1077ac */ /* 0x000ee20008000c00 */
[----:B------:R-:W4:Y:S01]  /*1a80*/  LDCU.64 UR20, c[0x0][0x490] ;  /* 0x00009200ff1477ac */ /* 0x000f220008000a00 */
[----:B------:R-:W1:Y:S01]  /*1a90*/  LDCU.64 UR12, c[0x0][0x4b0] ;  /* 0x00009600ff0c77ac */ /* 0x000e620008000a00 */
[----:B------:R-:W1:Y:S01]  /*1aa0*/  LDCU.64 UR8, c[0x0][0x4d0] ;  /* 0x00009a00ff0877ac */ /* 0x000e620008000a00 */
[----:B------:R-:W1:Y:S01]  /*1ab0*/  LDCU UR43, c[0x0][0x390] ;  /* 0x00007200ff2b77ac */ /* 0x000e620008000800 */
[----:B---3--:R-:W-:Y:S02]  /*1ac0*/  UIMAD.WIDE.U32 UR4, UR35, UR17, URZ ;  /* 0x00000011230472a5 */ /* 0x008fe4000f8e00ff */
[----:B------:R-:W-:Y:S01]  /*1ad0*/  UISETP.NE.AND UP0, UPT, UR16, 0x1, UPT ;  /* 0x000000011000788c */ /* 0x000fe2000bf05270 */
[----:B------:R-:W3:Y:S04]  /*1ae0*/  LDCU UR44, c[0x0][0x38c] ;  /* 0x00007180ff2c77ac */ /* 0x000ee80008000800 */
[----:B------:R-:W-:Y:S01]  /*1af0*/  UMOV UR4, UR5 ;  /* 0x0000000500047c82 */ /* 0x000fe20008000000 */
[----:B------:R-:W1:Y:S01]  /*1b00*/  LDCU.64 UR14, c[0x0][0x4b8] ;  /* 0x00009700ff0e77ac */ /* 0x000e620008000a00 */
[----:B------:R-:W-:-:S02]  /*1b10*/  USHF.R.U32.HI UR6, URZ, UR18, UR4 ;  /* 0x00000012ff067299 */ /* 0x000fc40008011604 */
[----:B------:R-:W-:Y:S02]  /*1b20*/  UIADD3 UR34, UPT, UPT, UR49, UR27, URZ ;  /* 0x0000001b31227290 */ /* 0x000fe4000fffe0ff */
[----:B------:R-:W-:Y:S02]  /*1b30*/  USEL UR6, UR35, UR6, !UP0 ;  /* 0x0000000623067287 */ /* 0x000fe4000c000000 */
[----:B------:R-:W-:Y:S02]  /*1b40*/  UISETP.NE.AND UP0, UPT, UR19, 0x1, UPT ;  /* 0x000000011300788c */ /* 0x000fe4000bf05270 */
[----:B----4-:R-:W-:Y:S02]  /*1b50*/  UIMAD.WIDE.U32 UR4, UR6, UR20, URZ ;  /* 0x00000014060472a5 */ /* 0x010fe4000f8e00ff */
[----:B------:R-:W-:Y:S01]  /*1b60*/  UIADD3 UR7, UPT, UPT, -UR6, URZ, URZ ;  /* 0x000000ff06077290 */ /* 0x000fe2000fffe1ff */
[----:B------:R-:W-:-:S03]  /*1b70*/  UMOV UR24, URZ ;  /* 0x000000ff00187c82 */ /* 0x000fc60008000000 */
[----:B------:R-:W-:Y:S01]  /*1b80*/  UIMAD UR7, UR16, UR7, UR35 ;  /* 0x00000007100772a4 */ /* 0x000fe2000f8e0223 */
[----:B------:R-:W-:Y:S02]  /*1b90*/  UMOV UR4, UR5 ;  /* 0x0000000500047c82 */ /* 0x000fe40008000000 */
[----:B------:R-:W-:Y:S02]  /*1ba0*/  USHF.R.U32.HI UR21, URZ, UR21, UR4 ;  /* 0x00000015ff157299 */ /* 0x000fe40008011604 */
[----:B------:R-:W4:Y:S02]  /*1bb0*/  LDCU.64 UR4, c[0x0][0x4d8] ;  /* 0x00009b00ff0477ac */ /* 0x000f240008000a00 */
[----:B------:R-:W-:-:S04]  /*1bc0*/  USEL UR21, UR6, UR21, !UP0 ;  /* 0x0000001506157287 */ /* 0x000fc8000c000000 */
[----:B------:R-:W-:-:S04]  /*1bd0*/  UIADD3 UR20, UPT, UPT, -UR21, URZ, URZ ;  /* 0x000000ff15147290 */ /* 0x000fc8000fffe1ff */
[----:B------:R-:W-:Y:S02]  /*1be0*/  UIMAD UR20, UR19, UR20, UR6 ;  /* 0x00000014131472a4 */ /* 0x000fe4000f8e0206 */
[----:B-1----:R-:W-:Y:S02]  /*1bf0*/  UIMAD UR19, UR7, UR12, UR8 ;  /* 0x0000000c071372a4 */ /* 0x002fe4000f8e0208 */
[----:B------:R-:W-:Y:S01]  /*1c00*/  UIMAD UR20, UR20, UR13, UR9 ;  /* 0x0000000d141472a4 */ /* 0x000fe2000f8e0209 */
[----:B------:R-:W-:Y:S01]  /*1c10*/  UMOV UR6, UR26 ;  /* 0x0000001a00067c82 */ /* 0x000fe20008000000 */
[----:B------:R-:W-:Y:S01]  /*1c20*/  UMOV UR12, URZ ;  /* 0x000000ff000c7c82 */ /* 0x000fe20008000000 */
[----:B---3--:R-:W-:-:S09]  /*1c30*/  UMOV UR13, URZ ;  /* 0x000000ff000d7c82 */ /* 0x008fd20008000000 */
.L_x_29:
[----:B------:R-:W-:Y:S01]  /*1c40*/  @!P3 MOV R3, 0x6000 ;  /* 0x000060000003b802 */ /* 0x000fe20000000f00 */
[----:B------:R-:W-:Y:S01]  /*1c50*/  ULEA UR17, UR6, UR25, 0x3 ;  /* 0x0000001906117291 */ /* 0x000fe2000f8e18ff */
[----:B-12---:R-:W-:Y:S11]  /*1c60*/  @P0 BRA `(.L_x_24) ;  /* 0x0000000000100947 */ /* 0x006ff60003800000 */
[----:B------:R-:W-:Y:S04]  /*1c70*/  MOV R0, UR23 ;  /* 0x0000001700007c02 */ /* 0x000fe80008000f00 */
[----:B------:R-:W-:Y:S04]  /*1c80*/  SHF.L.U32 R5, R0, 0x1f, RZ ;  /* 0x0000001f00057819 */ /* 0x000fe800000006ff */
[----:B------:R-:W1:Y:S02]  /*1c90*/  SYNCS.PHASECHK.TRANS64.TRYWAIT P0, [UR17+0x80], R5 ;  /* 0x00008005ff0075a7 */ /* 0x000e640008001111 */
[----:B-1----:R-:W-:Y:S05]  /*1ca0*/  @!P0 BRA `(.L_x_25) ;  /* 0x0000008800008947 */ /* 0x002fea0003800000 */
.L_x_24:
[----:B------:R2:W-:Y:S01]  /*1cb0*/  @!P3 SYNCS.ARRIVE.TRANS64 RZ, [UR17], R3 ;  /* 0x00000003ffffb9a7 */ /* 0x0005e20008000011 */
[----:B------:R-:W-:Y:S04]  /*1cc0*/  ULOP3.LUT UR7, UR33, 0x2, URZ, 0xfc, !UPT ;  /* 0x0000000221077892 */ /* 0x000fe8000f8efcff */
[----:B------:R-:W-:Y:S09]  /*1cd0*/  UISETP.NE.AND UP0, UPT, UR7, 0x2, UPT ;  /* 0x000000020700788c */ /* 0x000ff2000bf05270 */
[----:B------:R-:W-:Y:S05]  /*1ce0*/  BRA.U UP0, `(.L_x_26) ;  /* 0x0000000100047547 */ /* 0x000fea000b800000 */
[----:B----4-:R-:W-:Y:S05]  /*1cf0*/  BPT.TRAP 0x1 ;  /* 0x000000040000795c */ /* 0x010fea0000300000 */
.L_x_26:
[----:B------:R-:W-:Y:S04]  /*1d00*/  BSSY.RECONVERGENT B0, `(.L_x_27) ;  /* 0x0000003000007945 */ /* 0x000fe80003800200 */
[----:B------:R-:W-:Y:S05]  /*1d10*/  @P2 BRA `(.L_x_28) ;  /* 0x0000000000042947 */ /* 0x000fea0003800000 */
[----:B----4-:R-:W-:Y:S05]  /*1d20*/  BPT.TRAP 0x1 ;  /* 0x000000040000795c */ /* 0x010fea0000300000 */
.L_x_28:
[----:B----4-:R-:W-:Y:S05]  /*1d30*/  BSYNC.RECONVERGENT B0 ;  /* 0x0000000000007941 */ /* 0x010fea0003800200 */
.L_x_27:
[----:B------:R-:W-:Y:S02]  /*1d40*/  UIADD3 UR7, UPT, UPT, UR6, 0x1, URZ ;  /* 0x0000000106077890 */ /* 0x000fe4000fffe0ff */
[----:B------:R-:W-:Y:S02]  /*1d50*/  ULEA UR16, UR6, UR25, 0xd ;  /* 0x0000001906107291 */ /* 0x000fe4000f8e68ff */
[----:B------:R-:W-:Y:S02]  /*1d60*/  UISETP.NE.AND UP0, UPT, UR7, 0x10, UPT ;  /* 0x000000100700788c */ /* 0x000fe4000bf05270 */
[----:B------:R-:W-:Y:S02]  /*1d70*/  UIADD3 UR30, UP1, UPT, UR36, 0x80, URZ ;  /* 0x00000080241e7890 */ /* 0x000fe4000ff3e0ff */
[----:B------:R-:W-:Y:S02]  /*1d80*/  USEL UR8, URZ, 0x1, UP0 ;  /* 0x00000001ff087887 */ /* 0x000fe40008000000 */
[----:B------:R-:W-:Y:S02]  /*1d90*/  USEL UR26, UR7, URZ, UP0 ;  /* 0x000000ff071a7287 */ /* 0x000fe40008000000 */
[----:B------:R-:W-:Y:S02]  /*1da0*/  ULOP3.LUT UR23, UR23, UR8, URZ, 0x3c, !UPT ;  /* 0x0000000817177292 */ /* 0x000fe4000f8e3cff */
[----:B------:R-:W-:Y:S02]  /*1db0*/  ULEA UR7, UR26, UR25, 0x3 ;  /* 0x000000191a077291 */ /* 0x000fe4000f8e18ff */
[----:B------:R-:W-:Y:S02]  /*1dc0*/  ULEA UR8, UR6, UR25, 0xc ;  /* 0x0000001906087291 */ /* 0x000fe4000f8e60ff */
[----:B------:R-:W-:Y:S01]  /*1dd0*/  ULOP3.LUT UR17, UR17, 0xfefffff8, URZ, 0xc0, !UPT ;  /* 0xfefffff811117892 */ /* 0x000fe2000f8ec0ff */
[----:B-1----:R-:W-:Y:S01]  /*1de0*/  MOV R0, UR23 ;  /* 0x0000001700007c02 */ /* 0x002fe20008000f00 */
[----:B------:R-:W-:Y:S02]  /*1df0*/  USHF.L.U32 UR18, UR24, 0x5, URZ ;  /* 0x0000000518127899 */ /* 0x000fe400080006ff */
[----:B------:R-:W-:Y:S01]  /*1e00*/  UIADD3.X UR31, UPT, UPT, URZ, UR37, URZ, UP1, !UPT ;  /* 0x00000025ff1f7290 */ /* 0x000fe20008ffe4ff */
[----:B--2---:R-:W-:Y:S01]  /*1e10*/  SHF.L.U32 R3, R0, 0x1f, RZ ;  /* 0x0000001f00037819 */ /* 0x004fe200000006ff */
[----:B------:R-:W-:Y:S02]  /*1e20*/  UIADD3 UR16, UPT, UPT, UR16, 0x8400, URZ ;  /* 0x0000840010107890 */ /* 0x000fe4000fffe0ff */
[----:B------:R-:W-:Y:S01]  /*1e30*/  UIADD3 UR28, UP0, UPT, UR36, 0x180, URZ ;  /* 0x00000180241c7890 */ /* 0x000fe2000ff1e0ff */
[----:B------:R3:W1:Y:S01]  /*1e40*/  SYNCS.PHASECHK.TRANS64.TRYWAIT P0, [UR7+0x80], R3 ;  /* 0x00008003ff0075a7 */ /* 0x0006620008001107 */
[----:B------:R-:W-:Y:S02]  /*1e50*/  UIMAD UR7, UR12, UR14, UR4 ;  /* 0x0000000e0c0772a4 */ /* 0x000fe4000f8e0204 */
[----:B------:R-:W-:Y:S02]  /*1e60*/  UIMAD UR6, UR13, UR15, UR5 ;  /* 0x0000000f0d0672a4 */ /* 0x000fe4000f8e0205 */
[----:B------:R-:W-:Y:S02]  /*1e70*/  UIADD3.X UR29, UPT, UPT, URZ, UR37, URZ, UP0, !UPT ;  /* 0x00000025ff1d7290 */ /* 0x000fe400087fe4ff */
[----:B------:R-:W-:Y:S02]  /*1e80*/  UPRMT UR6, UR7, 0x40, UR6 ;  /* 0x0000004007067896 */ /* 0x000fe40008000006 */
[----:B------:R-:W-:Y:S02]  /*1e90*/  UIADD3 UR8, UPT, UPT, UR8, 0x28400, URZ ;  /* 0x0002840008087890 */ /* 0x000fe4000fffe0ff */
[----:B------:R-:W-:Y:S02]  /*1ea0*/  UPRMT UR6, UR6, 0x5410, URZ ;  /* 0x0000541006067896 */ /* 0x000fe400080000ff */
[----:B------:R-:W-:Y:S02]  /*1eb0*/  UIADD3 UR32, UPT, UPT, UR12, 0x1, URZ ;  /* 0x000000010c207890 */ /* 0x000fe4000fffe0ff */
[----:B------:R-:W-:Y:S02]  /*1ec0*/  UIADD3 UR22, UPT, UPT, UR13, 0x1, URZ ;  /* 0x000000010d167890 */ /* 0x000fe4000fffe0ff */
[----:B------:R-:W-:Y:S02]  /*1ed0*/  UISETP.NE.AND UP2, UPT, UR32, UR44, UPT ;  /* 0x0000002c2000728c */ /* 0x000fe4000bf45270 */
[----:B------:R-:W-:Y:S02]  /*1ee0*/  UIADD3 UR27, UPT, UPT, UR27, 0x1, URZ ;  /* 0x000000011b1b7890 */ /* 0x000fe4000fffe0ff */
[----:B------:R-:W-:Y:S01]  /*1ef0*/  UIADD3 UR7, UPT, UPT, UR24, 0x1, URZ ;  /* 0x0000000118077890 */ /* 0x000fe2000fffe0ff */
[----:B------:R-:W-:Y:S01]  /*1f00*/  UMOV UR40, 0x0 ;  /* 0x0000000000287882 */ /* 0x000fe20000000000 */
[----:B------:R-:W-:Y:S01]  /*1f10*/  UMOV UR41, 0x10000000 ;  /* 0x1000000000297882 */ /* 0x000fe20000000000 */
[----:B------:R-:W-:Y:S01]  /*1f20*/  UMOV UR9, UR17 ;  /* 0x0000001100097c82 */ /* 0x000fe20008000000 */
[----:B------:R2:W-:Y:S01]  /*1f30*/  UTMALDG.4D.IM2COL.2CTA [UR16], [UR30], UR6, desc[UR40] ;  /* 0x000028101e0073b4 */ /* 0x0005e20008259006 */
[----:B------:R-:W-:Y:S02]  /*1f40*/  UMOV UR11, UR18 ;  /* 0x00000012000b7c82 */ /* 0x000fe40008000000 */
[----:B------:R-:W-:Y:S04]  /*1f50*/  @UP2 UIADD3 UR22, UPT, UPT, UR13, URZ, URZ ;  /* 0x000000ff0d162290 */ /* 0x000fe8000fffe0ff */
[----:B------:R-:W-:Y:S01]  /*1f60*/  UISETP.NE.AND UP0, UPT, UR22, UR43, UPT ;  /* 0x0000002b1600728c */ /* 0x000fe2000bf05270 */
[----:B------:R4:W-:Y:S10]  /*1f70*/  UTMALDG.4D.2CTA [UR8], [UR28], desc[UR40] ;  /* 0x000028081c0075b4 */ /* 0x0009f40008219000 */
[----:B------:R-:W-:Y:S07]  /*1f80*/  @UP0 UIADD3 UR7, UPT, UPT, UR24, URZ, URZ ;  /* 0x000000ff18070290 */ /* 0x000fee000fffe0ff */
[----:B------:R-:W-:Y:S01]  /*1f90*/  UMOV UR24, UR7 ;  /* 0x0000000700187c82 */ /* 0x000fe20008000000 */
[----:B--2---:R-:W-:Y:S01]  /*1fa0*/  UMOV UR6, UR26 ;  /* 0x0000001a00067c82 */ /* 0x004fe20008000000 */
[----:B----4-:R-:W-:Y:S02]  /*1fb0*/  USEL UR13, UR22, URZ, UP0 ;  /* 0x000000ff160d7287 */ /* 0x010fe40008000000 */
[----:B------:R-:W-:Y:S02]  /*1fc0*/  UISETP.NE.AND UP0, UPT, UR27, UR34, UPT ;  /* 0x000000221b00728c */ /* 0x000fe4000bf05270 */
[----:B------:R-:W-:Y:S07]  /*1fd0*/  USEL UR12, UR32, URZ, UP2 ;  /* 0x000000ff200c7287 */ /* 0x000fee0009000000 */
[----:B---3--:R-:W-:Y:S05]  /*1fe0*/  BRA.U UP0, `(.L_x_29) ;  /* 0xfffffffd00147547 */ /* 0x008fea000b83ffff */
.L_x_23:
[----:B------:R-:W-:Y:S01]  /*1ff0*/  ULEA UR4, UR26, UR25, 0x3 ;  /* 0x000000191a047291 */ /* 0x000fe2000f8e18ff */
[----:B-1----:R-:W-:Y:S01]  /*2000*/  MOV R0, UR23 ;  /* 0x0000001700007c02 */ /* 0x002fe20008000f00 */
[----:B------:R-:W-:Y:S01]  /*2010*/  @!P1 SYNCS.ARRIVE.TRANS64.A1T0 RZ, [UR25+0x148], RZ ;  /* 0x000148ffffff99a7 */ /* 0x000fe20008100019 */
[----:B------:R-:W-:Y:S02]  /*2020*/  UISETP.GE.AND UP0, UPT, UR45, 0x1, UPT ;  /* 0x000000012d00788c */ /* 0x000fe4000bf06270 */
[----:B------:R-:W-:-:S04]  /*2030*/  SHF.L.U32 R0, R0, 0x1f, RZ ;  /* 0x0000001f00007819 */ /* 0x000fc800000006ff */
[----:B--2---:R1:W2:Y:S03]  /*2040*/  SYNCS.PHASECHK.TRANS64.TRYWAIT P0, [UR4+0x80], R0 ;  /* 0x00008000ff0075a7 */ /* 0x0042a60008001104 */
[----:B------:R-:W-:Y:S05]  /*2050*/  BRA.U !UP0, `(.L_x_30) ;  /* 0x00000005085c7547 */ /* 0x000fea000b800000 */
        /* <DEDUP_REMOVED lines=16> */
[----:B------:R-:W-:-:S03]  /*2160*/  UMOV UR32, UR45 ;  /* 0x0000002d00207c82 */ /* 0x000fc60008000000 */
        /* <DEDUP_REMOVED lines=9> */
[----:B---3--:R-:W-:-:S11]  /*2200*/  UMOV UR6, UR26 ;  /* 0x0000001a00067c82 */ /* 0x008fd60008000000 */
.L_x_36:
[----:B------:R-:W-:Y:S01]  /*2210*/  @!P3 MOV R3, 0x6000 ;  /* 0x000060000003b802 */ /* 0x000fe20000000f00 */
[----:B------:R-:W-:Y:S01]  /*2220*/  ULEA UR17, UR6, UR25, 0x3 ;  /* 0x0000001906117291 */ /* 0x000fe2000f8e18ff */
[----:B-12---:R-:W-:Y:S11]  /*2230*/  @P0 BRA `(.L_x_31) ;  /* 0x0000000000100947 */ /* 0x006ff60003800000 */
[----:B------:R-:W-:Y:S04]  /*2240*/  MOV R0, UR23 ;  /* 0x0000001700007c02 */ /* 0x000fe80008000f00 */
[----:B------:R-:W-:Y:S04]  /*2250*/  SHF.L.U32 R5, R0, 0x1f, RZ ;  /* 0x0000001f00057819 */ /* 0x000fe800000006ff */
[----:B------:R-:W1:Y:S02]  /*2260*/  SYNCS.PHASECHK.TRANS64.TRYWAIT P0, [UR17+0x80], R5 ;  /* 0x00008005ff0075a7 */ /* 0x000e640008001111 */
[----:B-1----:R-:W-:Y:S05]  /*2270*/  @!P0 BRA `(.L_x_32) ;  /* 0x0000008000a48947 */ /* 0x002fea0003800000 */
.L_x_31:
[----:B------:R2:W-:Y:S01]  /*2280*/  @!P3 SYNCS.ARRIVE.TRANS64 RZ, [UR17], R3 ;  /* 0x00000003ffffb9a7 */ /* 0x0005e20008000011 */
[----:B------:R-:W-:Y:S04]  /*2290*/  ULOP3.LUT UR7, UR33, 0x2, URZ, 0xfc, !UPT ;  /* 0x0000000221077892 */ /* 0x000fe8000f8efcff */
[----:B------:R-:W-:Y:S09]  /*22a0*/  UISETP.NE.AND UP0, UPT, UR7, 0x2, UPT ;  /* 0x000000020700788c */ /* 0x000ff2000bf05270 */
[----:B------:R-:W-:Y:S05]  /*22b0*/  BRA.U UP0, `(.L_x_33) ;  /* 0x0000000100047547 */ /* 0x000fea000b800000 */
[----:B----4-:R-:W-:Y:S05]  /*22c0*/  BPT.TRAP 0x1 ;  /* 0x000000040000795c */ /* 0x010fea0000300000 */
.L_x_33:
[----:B------:R-:W-:Y:S04]  /*22d0*/  BSSY.RECONVERGENT B0, `(.L_x_34) ;  /* 0x0000003000007945 */ /* 0x000fe80003800200 */
[----:B------:R-:W-:Y:S05]  /*22e0*/  @P2 BRA `(.L_x_35) ;  /* 0x0000000000042947 */ /* 0x000fea0003800000 */
[----:B----4-:R-:W-:Y:S05]  /*22f0*/  BPT.TRAP 0x1 ;  /* 0x000000040000795c */ /* 0x010fea0000300000 */
.L_x_35:
[----:B----4-:R-:W-:Y:S05]  /*2300*/  BSYNC.RECONVERGENT B0 ;  /* 0x0000000000007941 */ /* 0x010fea0003800200 */
.L_x_34:
        /* <DEDUP_REMOVED lines=26> */
[----:B------:R-:W-:Y:S01]  /*24b0*/  UIADD3 UR7, UPT, UPT, UR24, 0x1, URZ ;  /* 0x0000000118077890 */ /* 0x000fe2000fffe0ff */
[----:B------:R-:W-:Y:S01]  /*24c0*/  UMOV UR40, 0x0 ;  /* 0x0000000000287882 */ /* 0x000fe20000000000 */
[----:B------:R-:W-:Y:S01]  /*24d0*/  UMOV UR41, 0x10000000 ;  /* 0x1000000000297882 */ /* 0x000fe20000000000 */
[----:B------:R-:W-:Y:S01]  /*24e0*/  UMOV UR9, UR17 ;  /* 0x0000001100097c82 */ /* 0x000fe20008000000 */
[----:B------:R2:W-:Y:S01]  /*24f0*/  UTMALDG.4D.IM2COL.2CTA [UR16], [UR30], UR6, desc[UR40] ;  /* 0x000028101e0073b4 */ /* 0x0005e20008259006 */
[----:B------:R-:W-:Y:S04]  /*2500*/  UMOV UR11, UR18 ;  /* 0x00000012000b7c82 */ /* 0x000fe80008000000 */
[----:B------:R-:W-:Y:S04]  /*2510*/  @UP2 UIADD3 UR22, UPT, UPT, UR13, URZ, URZ ;  /* 0x000000ff0d162290 */ /* 0x000fe8000fffe0ff */
[----:B------:R-:W-:Y:S01]  /*2520*/  UISETP.NE.AND UP0, UPT, UR22, UR43, UPT ;  /* 0x0000002b1600728c */ /* 0x000fe2000bf05270 */
[----:B------:R4:W-:Y:S10]  /*2530*/  UTMALDG.4D.2CTA [UR8], [UR28], desc[UR40] ;  /* 0x000028081c0075b4 */ /* 0x0009f40008219000 */
[----:B------:R-:W-:Y:S07]  /*2540*/  @UP0 UIADD3 UR7, UPT, UPT, UR24, URZ, URZ ;  /* 0x000000ff18070290 */ /* 0x000fee000fffe0ff */
[----:B------:R-:W-:Y:S01]  /*2550*/  UMOV UR24, UR7 ;  /* 0x0000000700187c82 */ /* 0x000fe20008000000 */
[----:B--2---:R-:W-:Y:S02]  /*2560*/  UIADD3 UR6, UPT, UPT, UR32, -0x1, URZ ;  /* 0xffffffff20067890 */ /* 0x004fe4000fffe0ff */
[----:B----4-:R-:W-:Y:S02]  /*2570*/  USEL UR13, UR22, URZ, UP0 ;  /* 0x000000ff160d7287 */ /* 0x010fe40008000000 */
[----:B------:R-:W-:Y:S02]  /*2580*/  UISETP.GT.U32.AND UP0, UPT, UR32, 0x1, UPT ;  /* 0x000000012000788c */ /* 0x000fe4000bf04070 */
[----:B------:R-:W-:Y:S01]  /*2590*/  USEL UR12, UR27, URZ, UP2 ;  /* 0x000000ff1b0c7287 */ /* 0x000fe20009000000 */
[----:B------:R-:W-:Y:S01]  /*25a0*/  UMOV UR32, UR6 ;  /* 0x0000000600207c82 */ /* 0x000fe20008000000 */
[----:B------:R-:W-:Y:S05]  /*25b0*/  UMOV UR6, UR26 ;  /* 0x0000001a00067c82 */ /* 0x000fea0008000000 */
[----:B---3--:R-:W-:Y:S05]  /*25c0*/  BRA.U UP0, `(.L_x_36) ;  /* 0xfffffffd00107547 */ /* 0x008fea000b83ffff */
.L_x_30:
[----:B------:R-:W-:Y:S01]  /*25d0*/  SHF.L.U32 R3, R2, 0x1f, RZ ;  /* 0x0000001f02037819 */ /* 0x000fe200000006ff */
[----:B------:R-:W-:-:S03]  /*25e0*/  NOP ;  /* 0x0000000000007918 */ /* 0x000fc60000000000 */
[----:B-12---:R-:W1:Y:S02]  /*25f0*/  SYNCS.PHASECHK.TRANS64.TRYWAIT P0, [UR25+0x150], R3 ;  /* 0x00015003ff0075a7 */ /* 0x006e640008001119 */
[----:B-1----:R-:W-:Y:S05]  /*2600*/  @!P0 BRA `(.L_x_37) ;  /* 0x0000007c00d88947 */ /* 0x002fea0003800000 */
.L_x_158:
[----:B------:R-:W2:Y:S01]  /*2610*/  LDS.128 R4, [UR25+0x190] ;  /* 0x00019019ff047984 */ /* 0x000ea20008000c00 */
[----:B------:R-:W-:Y:S02]  /*2620*/  UIADD3 UR4, UPT, UPT, UR25, 0x158, URZ ;  /* 0x0000015819047890 */ /* 0x000fe4000fffe0ff */
[----:B------:R-:W-:Y:S01]  /*2630*/  UISETP.GE.AND UP0, UPT, UR39, 0x1, UPT ;  /* 0x000000012700788c */ /* 0x000fe2000bf06270 */
[----:B------:R-:W-:Y:S01]  /*2640*/  @!PT LDS RZ, [RZ] ;  /* 0x00000000fffff984 */ /* 0x000fe20000000800 */
[----:B------:R-:W-:Y:S01]  /*2650*/  @!PT LDS RZ, [RZ] ;  /* 0x00000000fffff984 */ /* 0x000fe20000000800 */
[----:B------:R-:W-:Y:S01]  /*2660*/  @!PT LDS RZ, [RZ] ;  /* 0x00000000fffff984 */ /* 0x000fe20000000800 */
[----:B------:R-:W-:Y:S01]  /*2670*/  @!PT LDS RZ, [RZ] ;  /* 0x00000000fffff984 */ /* 0x000fe20000000800 */
[----:B------:R3:W-:Y:S06]  /*2680*/  MEMBAR.ALL.CTA ;  /* 0x0000000000007992 */ /* 0x0007ec0000008000 */
[----:B---3--:R-:W3:Y:S01]  /*2690*/  FENCE.VIEW.ASYNC.S ;  /* 0x00000000000073c6 */ /* 0x008ee20000000000 */
[----:B------:R-:W-:-:S09]  /*26a0*/  UPRMT UR4, URZ, 0x654, UR4 ;  /* 0x00000654ff047896 */ /* 0x000fd20008000004 */
[----:B---3--:R-:W-:Y:S01]  /*26b0*/  SYNCS.ARRIVE.TRANS64.RED.A1T0 RZ, [UR4], RZ ;  /* 0x000000ffffff79a7 */ /* 0x008fe20008100404 */
[----:B--2---:R-:W-:-:S13]  /*26c0*/  LOP3.LUT P0, RZ, R6, 0x1, RZ, 0xc0, !PT ;  /* 0x0000000106ff7812 */ /* 0x004fda000780c0ff */
[----:B------:R-:W-:Y:S01]  /*26d0*/  VOTEU.ANY UP1, P0 ;  /* 0x0000000000ff7886 */ /* 0x000fe20000020100 */
[----:B------:R-:W-:-:S13]  /*26e0*/  PLOP3.LUT P0, PT, PT, PT, UP1, 0x80, 0x8 ;  /* 0x000000000008781c */ /* 0x000fda0003f0f018 */
[----:B-1----:R-:W-:Y:S02]  /*26f0*/  @P0 MOV R0, R4 ;  /* 0x0000000400000202 */ /* 0x002fe40000000f00 */
[----:B------:R-:W-:Y:S02]  /*2700*/  @P0 LOP3.LUT R4, R5, 0xffff, RZ, 0xc0, !PT ;  /* 0x0000ffff05040812 */ /* 0x000fe400078ec0ff */
[----:B------:R-:W-:Y:S02]  /*2710*/  @P0 R2UR UR6, R0 ;  /* 0x00000000000602ca */ /* 0x000fe400000e0000 */
[----:B------:R-:W-:-:S11]  /*2720*/  @P0 R2UR UR5, R4 ;  /* 0x00000000040502ca */ /* 0x000fd600000e0000 */
[----:B------:R-:W-:Y:S02]  /*2730*/  @UP1 UMOV UR42, UR6 ;  /* 0x00000006002a1c82 */ /* 0x000fe40008000000 */
[----:B------:R-:W-:Y:S01]  /*2740*/  @UP1 UMOV UR38, UR5 ;  /* 0x0000000500261c82 */ /* 0x000fe20008000000 */
[----:B------:R-:W-:Y:S05]  /*2750*/  BRA.U !UP0, `(.L_x_38) ;  /* 0x0000000108d47547 */ /* 0x000fea000b800000 */
[----:B------:R-:W1:Y:S01]  /*2760*/  LDCU.128 UR16, c[0x0][0xb10] ;  /* 0x00016200ff1077ac */ /* 0x000e620008000c00 */
[----:B------:R-:W2:Y:S01]  /*2770*/  LDCU UR21, c[0x0][0xb20] ;  /* 0x00016400ff1577ac */ /* 0x000ea20008000800 */
[----:B------:R-:W3:Y:S01]  /*2780*/  LDCU UR20, c[0x0][0xb0c] ;  /* 0x00016180ff1477ac */ /* 0x000ee20008000800 */
[----:B------:R-:W4:Y:S01]  /*2790*/  LDCU.64 UR8, c[0x0][0xb28] ;  /* 0x00016500ff0877ac */ /* 0x000f220008000a00 */
[----:B------:R-:W-:Y:S02]  /*27a0*/  UISETP.NE.AND UP3, UPT, UR39, 0x1, UPT ;  /* 0x000000012700788c */ /* 0x000fe4000bf65270 */
[----:B-1----:R-:W-:Y:S02]  /*27b0*/  UIMAD.WIDE.U32 UR4, UR46, UR19, URZ ;  /* 0x000000132e0472a5 */ /* 0x002fe4000f8e00ff */
[----:B------:R-:W-:Y:S02]  /*27c0*/  UIMAD.WIDE.U32 UR6, UR47, UR16, URZ ;  /* 0x000000102f0672a5 */ /* 0x000fe4000f8e00ff */
[----:B------:R-:W-:-:S02]  /*27d0*/  UISETP.NE.AND UP0, UPT, UR18, 0x1, UPT ;  /* 0x000000011200788c */ /* 0x000fc4000bf05270 */
[----:B------:R-:W-:Y:S01]  /*27e0*/  UIMAD.WIDE.U32 UR14, UR38, UR19, URZ ;  /* 0x00000013260e72a5 */ /* 0x000fe2000f8e00ff */
[----:B------:R-:W-:Y:S01]  /*27f0*/  UMOV UR4, UR5 ;  /* 0x0000000500047c82 */ /* 0x000fe20008000000 */
[----:B---3--:R-:W-:Y:S02]  /*2800*/  UISETP.NE.AND UP2, UPT, UR20, 0x1, UPT ;  /* 0x000000011400788c */ /* 0x008fe4000bf45270 */
[----:B--2---:R-:W-:Y:S02]  /*2810*/  USHF.R.U32.HI UR5, URZ, UR21, UR4 ;  /* 0x00000015ff057299 */ /* 0x004fe40008011604 */
[----:B------:R-:W-:Y:S01]  /*2820*/  UIMAD.WIDE.U32 UR12, UR42, UR16, URZ ;  /* 0x000000102a0c72a5 */ /* 0x000fe2000f8e00ff */
[----:B------:R-:W-:Y:S01]  /*2830*/  UMOV UR4, UR7 ;  /* 0x0000000700047c82 */ /* 0x000fe20008000000 */
[----:B------:R-:W-:Y:S02]  /*2840*/  USEL UR5, UR46, UR5, !UP0 ;  /* 0x000000052e057287 */ /* 0x000fe4000c000000 */
[----:B------:R-:W-:-:S02]  /*2850*/  USHF.R.U32.HI UR4, URZ, UR17, UR4 ;  /* 0x00000011ff047299 */ /* 0x000fc40008011604 */
[----:B----4-:R-:W-:Y:S02]  /*2860*/  UIMAD.WIDE.U32 UR10, UR5, UR8, URZ ;  /* 0x00000008050a72a5 */ /* 0x010fe4000f8e00ff */
[----:B------:R-:W-:Y:S01]  /*2870*/  USEL UR6, UR47, UR4, !UP2 ;  /* 0x000000042f067287 */ /* 0x000fe2000d000000 */
[----:B------:R-:W-:Y:S02]  /*2880*/  UMOV UR12, UR13 ;  /* 0x0000000d000c7c82 */ /* 0x000fe40008000000 */
[----:B------:R-:W-:Y:S01]  /*2890*/  UMOV UR4, UR15 ;  /* 0x0000000f00047c82 */ /* 0x000fe20008000000 */
[----:B------:R-:W-:Y:S01]  /*28a0*/  UIMAD.WIDE.U32 UR14, UR6, UR8, URZ ;  /* 0x00000008060e72a5 */ /* 0x000fe2000f8e00ff */
[----:B------:R-:W-:Y:S01]  /*28b0*/  UMOV UR10, UR11 ;  /* 0x0000000b000a7c82 */ /* 0x000fe20008000000 */
[----:B------:R-:W-:Y:S02]  /*28c0*/  USHF.R.U32.HI UR4, URZ, UR21, UR4 ;  /* 0x00000015ff047299 */ /* 0x000fe40008011604 */
[----:B------:R-:W-:-:S03]  /*28d0*/  @UP3 USHF.R.U32.HI UR5, URZ, UR9, UR10 ;  /* 0x00000009ff053299 */ /* 0x000fc6000801160a */
[----:B------:R-:W-:Y:S01]  /*28e0*/  UMOV UR14, UR15 ;  /* 0x0000000f000e7c82 */ /* 0x000fe20008000000 */
[----:B------:R-:W-:Y:S02]  /*28f0*/  USHF.R.U32.HI UR17, URZ, UR17, UR12 ;  /* 0x00000011ff117299 */ /* 0x000fe4000801160c */
[----:B------:R-:W-:Y:S02]  /*2900*/  USEL UR4, UR38, UR4, !UP0 ;  /* 0x0000000426047287 */ /* 0x000fe4000c000000 */
[----:B------:R-:W-:Y:S02]  /*2910*/  @UP3 USHF.R.U32.HI UR6, URZ, UR9, UR14 ;  /* 0x00000009ff063299 */ /* 0x000fe4000801160e */
[----:B------:R-:W-:Y:S02]  /*2920*/  UIMAD UR7, UR39, UR5, URZ ;  /* 0x00000005270772a4 */ /* 0x000fe4000f8e02ff */
[----:B------:R-:W-:Y:S02]  /*2930*/  USEL UR5, UR42, UR17, !UP2 ;  /* 0x000000112a057287 */ /* 0x000fe4000d000000 */
[----:B------:R-:W-:-:S02]  /*2940*/  UIMAD UR10, UR39, UR6, URZ ;  /* 0x00000006270a72a4 */ /* 0x000fc4000f8e02ff */
[----:B------:R-:W-:Y:S02]  /*2950*/  UISETP.GE.AND UP0, UPT, UR4, UR7, UPT ;  /* 0x000000070400728c */ /* 0x000fe4000bf06270 */
[----:B------:R-:W-:Y:S02]  /*2960*/  UIMAD.WIDE.U32 UR12, UR4, UR8, URZ ;  /* 0x00000008040c72a5 */ /* 0x000fe4000f8e00ff */
[----:B------:R-:W-:Y:S02]  /*2970*/  UISETP.GE.OR UP0, UPT, UR5, UR10, UP0 ;  /* 0x0000000a0500728c */ /* 0x000fe40008706670 */
[----:B------:R-:W-:Y:S02]  /*2980*/  UIMAD.WIDE.U32 UR10, UR5, UR8, URZ ;  /* 0x00000008050a72a5 */ /* 0x000fe4000f8e00ff */
[----:B------:R-:W-:Y:S01]  /*2990*/  UIADD3 UR12, UPT, UPT, -UR4, URZ, URZ ;  /* 0x000000ff040c7290 */ /* 0x000fe2000fffe1ff */
[----:B------:R-:W-:Y:S01]  /*29a0*/  UMOV UR8, UR13 ;  /* 0x0000000d00087c82 */ /* 0x000fe20008000000 */
[----:B------:R-:W-:-:S02]  /*29b0*/  UIADD3 UR10, UPT, UPT, -UR5, URZ, URZ ;  /* 0x000000ff050a7290 */ /* 0x000fc4000fffe1ff */
[----:B------:R-:W-:-:S03]  /*29c0*/  USHF.R.U32.HI UR8, URZ, UR9, UR8 ;  /* 0x00000009ff087299 */ /* 0x000fc60008011608 */
[----:B------:R-:W-:Y:S01]  /*29d0*/  @!UP0 UMOV UR7, UR11 ;  /* 0x0000000b00078c82 */ /* 0x000fe20008000000 */
[----:B------:R-:W-:Y:S02]  /*29e0*/  UIMAD UR12, UR18, UR12, UR38 ;  /* 0x0000000c120c72a4 */ /* 0x000fe4000f8e0226 */
[----:B------:R-:W-:Y:S02]  /*29f0*/  USEL UR8, UR4, UR8, !UP3 ;  /* 0x0000000804087287 */ /* 0x000fe4000d800000 */
[----:B------:R-:W-:Y:S02]  /*2a00*/  @!UP0 USHF.R.U32.HI UR7, URZ, UR9, UR7 ;  /* 0x00000009ff078299 */ /* 0x000fe40008011607 */
[----:B------:R-:W-:Y:S02]  /*2a10*/  UIADD3 UR9, UPT, UPT, -UR8, URZ, URZ ;  /* 0x000000ff08097290 */ /* 0x000fe4000fffe1ff */
[----:B------:R-:W-:Y:S02]  /*2a20*/  @!UP0 USEL UR7, UR5, UR7, !UP3 ;  /* 0x0000000705078287 */ /* 0x000fe4000d800000 */
[----:B------:R-:W-:-:S02]  /*2a30*/  UIMAD UR9, UR39, UR9, UR4 ;  /* 0x00000009270972a4 */ /* 0x000fc4000f8e0204 */
[----:B------:R-:W-:Y:S02]  /*2a40*/  @!UP0 UIADD3 UR8, UPT, UPT, UR8, -UR7, URZ ;  /* 0x8000000708088290 */ /* 0x000fe4000fffe0ff */
[----:B------:R-:W-:Y:S02]  /*2a50*/  @!UP0 UIMAD UR7, UR9, UR6, UR7 ;  /* 0x00000006090782a4 */ /* 0x000fe4000f8e0207 */
[----:B------:R-:W-:Y:S02]  /*2a60*/  @!UP0 UIMAD UR4, UR39, UR8, UR5 ;  /* 0x00000008270482a4 */ /* 0x000fe4000f8e0205 */
[----:B------:R-:W-:Y:S02]  /*2a70*/  UIMAD UR6, UR20, UR10, UR42 ;  /* 0x0000000a140672a4 */ /* 0x000fe4000f8e022a */
[----:B------:R-:W-:Y:S01]  /*2a80*/  UIMAD UR38, UR4, UR18, UR12 ;  /* 0x00000012042672a4 */ /* 0x000fe2000f8e020c */
[----:B------:R-:W-:Y:S02]  /*2a90*/  @!UP0 UMOV UR5, UR7 ;  /* 0x0000000700058c82 */ /* 0x000fe40008000000 */
[----:B------:R-:W-:-:S12]  /*2aa0*/  UIMAD UR42, UR5, UR20, UR6 ;  /* 0x00000014052a72a4 */ /* 0x000fd8000f8e0206 */
.L_x_38:
[----:B------:R-:W1:Y:S02]  /*2ab0*/  LDCU UR4, c[0x0][0xb30] ;  /* 0x00016600ff0477ac */ /* 0x000e640008000800 */
[----:B-1----:R-:W-:-:S09]  /*2ac0*/  UISETP.NE.AND UP0, UPT, UR4, 0x1, UPT ;  /* 0x000000010400788c */ /* 0x002fd2000bf05270 */
[----:B------:R-:W-:Y:S05]  /*2ad0*/  BRA.U UP0, `(.L_x_39) ;  /* 0x0000000100447547 */ /* 0x000fea000b800000 */
[----:B------:R-:W1:Y:S01]  /*2ae0*/  LDCU.128 UR8, c[0x0][0xb10] ;  /* 0x00016200ff0877ac */ /* 0x000e620008000c00 */
[----:B------:R-:W2:Y:S01]  /*2af0*/  LDCU UR12, c[0x0][0xb0c] ;  /* 0x00016180ff0c77ac */ /* 0x000ea20008000800 */
[----:B------:R-:W3:Y:S01]  /*2b00*/  LDCU UR13, c[0x0][0xb20] ;  /* 0x00016400ff0d77ac */ /* 0x000ee20008000800 */
[----:B-1----:R-:W-:Y:S02]  /*2b10*/  UIMAD.WIDE.U32 UR6, UR42, UR8, URZ ;  /* 0x000000082a0672a5 */ /* 0x002fe4000f8e00ff */
[----:B------:R-:W-:Y:S02]  /*2b20*/  UIMAD.WIDE.U32 UR4, UR38, UR11, URZ ;  /* 0x0000000b260472a5 */ /* 0x000fe4000f8e00ff */
[----:B--2---:R-:W-:Y:S02]  /*2b30*/  UISETP.NE.AND UP2, UPT, UR12, 0x1, UPT ;  /* 0x000000010c00788c */ /* 0x004fe4000bf45270 */
[----:B------:R-:W-:Y:S01]  /*2b40*/  UISETP.NE.AND UP0, UPT, UR10, 0x1, UPT ;  /* 0x000000010a00788c */ /* 0x000fe2000bf05270 */
[----:B------:R-:W-:-:S02]  /*2b50*/  UMOV UR6, UR7 ;  /* 0x0000000700067c82 */ /* 0x000fc40008000000 */
[----:B------:R-:W-:Y:S01]  /*2b60*/  UMOV UR4, UR5 ;  /* 0x0000000500047c82 */ /* 0x000fe20008000000 */
[----:B------:R-:W-:Y:S02]  /*2b70*/  USHF.R.U32.HI UR6, URZ, UR9, UR6 ;  /* 0x00000009ff067299 */ /* 0x000fe40008011606 */
[----:B---3--:R-:W-:Y:S02]  /*2b80*/  USHF.R.U32.HI UR4, URZ, UR13, UR4 ;  /* 0x0000000dff047299 */ /* 0x008fe40008011604 */
[----:B------:R-:W-:Y:S02]  /*2b90*/  USEL UR5, UR42, UR6, !UP2 ;  /* 0x000000062a057287 */ /* 0x000fe4000d000000 */
[----:B------:R-:W-:-:S04]  /*2ba0*/  USEL UR4, UR38, UR4, !UP0 ;  /* 0x0000000426047287 */ /* 0x000fc8000c000000 */
[----:B------:R-:W-:Y:S02]  /*2bb0*/  UIADD3 UR6, UPT, UPT, UR5, -UR4, URZ ;  /* 0x8000000405067290 */ /* 0x000fe4000fffe0ff */
[----:B------:R-:W-:Y:S02]  /*2bc0*/  UIADD3 UR4, UPT, UPT, -UR5, UR4, URZ ;  /* 0x0000000405047290 */ /* 0x000fe4000fffe1ff */
[----:B------:R-:W-:Y:S02]  /*2bd0*/  UIMAD UR38, UR6, UR10, UR38 ;  /* 0x0000000a062672a4 */ /* 0x000fe4000f8e0226 */
[----:B------:R-:W-:-:S12]  /*2be0*/  UIMAD UR42, UR4, UR12, UR42 ;  /* 0x0000000c042a72a4 */ /* 0x000fd8000f8e022a */
.L_x_39:
[----:B------:R-:W-:Y:S01]  /*2bf0*/  R2UR UR5, R96 ;  /* 0x00000000600572ca */ /* 0x000fe200000e0000 */
[----:B------:R-:W-:Y:S01]  /*2c00*/  UMOV UR27, UR34 ;  /* 0x00000022001b7c82 */ /* 0x000fe20008000000 */
[----:B------:R-:W-:Y:S02]  /*2c10*/  R2UR UR4, R95 ;  /* 0x000000005f0472ca */ /* 0x000fe400000e0000 */
[----:B------:R-:W-:Y:S02]  /*2c20*/  PLOP3.LUT P1, PT, PT, PT, PT, 0x80, 0x8 ;  /* 0x000000000008781c */ /* 0x000fe40003f2f070 */
[----:B------:R-:W-:-:S07]  /*2c30*/  LOP3.LUT R2, R2, 0x1, RZ, 0x3c, !PT ;  /* 0x0000000102027812 */ /* 0x000fce00078e3cff */
[----:B------:R-:W-:Y:S02]  /*2c40*/  UIADD3 UR51, UPT, UPT, UR42, UR5, URZ ;  /* 0x000000052a337290 */ /* 0x000fe4000fffe0ff */
[----:B------:R-:W-:Y:S01]  /*2c50*/  UIADD3 UR21, UPT, UPT, UR38, UR4, URZ ;  /* 0x0000000426157290 */ /* 0x000fe2000fffe0ff */
[----:B------:R-:W-:Y:S11]  /*2c60*/  BRA.U UP1, `(.L_x_40) ;  /* 0xffffffed013c7547 */ /* 0x000ff6000b83ffff */
[----:B------:R-:W-:Y:S01]  /*2c70*/  UIADD3 UR25, UPT, UPT, UR25, 0x80, URZ ;  /* 0x0000008019197890 */ /* 0x000fe2000fffe0ff */
[----:B------:R-:W-:-:S03]  /*2c80*/  MOV R3, UR23 ;  /* 0x0000001700037c02 */ /* 0x000fc60008000f00 */
[----:B------:R-:W-:Y:S01]  /*2c90*/  ULEA UR4, UR26, UR25, 0x3 ;  /* 0x000000191a047291 */ /* 0x000fe2000f8e18ff */
[----:B------:R-:W-:-:S08]  /*2ca0*/  SHF.L.U32 R3, R3, 0x1f, RZ ;  /* 0x0000001f03037819 */ /* 0x000fd000000006ff */
[----:B------:R-:W1:Y:S02]  /*2cb0*/  SYNCS.PHASECHK.TRANS64.TRYWAIT P0, [UR4], R3 ;  /* 0x00000003ff0075a7 */ /* 0x000e640008001104 */
[----:B-1----:R-:W-:Y:S05]  /*2cc0*/  @!P0 BRA `(.L_x_41) ;  /* 0x0000007800408947 */ /* 0x002fea0003800000 */
.L_x_160:
[----:B------:R-:W-:-:S04]  /*2cd0*/  UIADD3 UR4, UPT, UPT, UR26, 0x1, URZ ;  /* 0x000000011a047890 */ /* 0x000fc8000fffe0ff */
[----:B------:R-:W-:-:S04]  /*2ce0*/  UISETP.NE.AND UP0, UPT, UR4, 0x10, UPT ;  /* 0x000000100400788c */ /* 0x000fc8000bf05270 */
[----:B------:R-:W-:Y:S02]  /*2cf0*/  USEL UR5, URZ, 0x1, UP0 ;  /* 0x00000001ff057887 */ /* 0x000fe40008000000 */
[----:B------:R-:W-:Y:S02]  /*2d00*/  USEL UR4, UR4, URZ, UP0 ;  /* 0x000000ff04047287 */ /* 0x000fe40008000000 */
[----:B------:R-:W-:Y:S02]  /*2d10*/  ULOP3.LUT UR6, UR23, UR5, URZ, 0x3c, !UPT ;  /* 0x0000000517067292 */ /* 0x000fe4000f8e3cff */
[----:B------:R-:W-:-:S04]  /*2d20*/  ULEA UR5, UR4, UR25, 0x3 ;  /* 0x0000001904057291 */ /* 0x000fc8000f8e18ff */
[----:B-1----:R-:W-:-:S04]  /*2d30*/  MOV R3, UR6 ;  /* 0x0000000600037c02 */ /* 0x002fc80008000f00 */
[----:B------:R-:W-:-:S04]  /*2d40*/  SHF.L.U32 R3, R3, 0x1f, RZ ;  /* 0x0000001f03037819 */ /* 0x000fc800000006ff */
[----:B------:R-:W1:Y:S02]  /*2d50*/  SYNCS.PHASECHK.TRANS64.TRYWAIT P0, [UR5], R3 ;  /* 0x00000003ff0075a7 */ /* 0x000e640008001105 */
[----:B-1----:R-:W-:Y:S05]  /*2d60*/  @!P0 BRA `(.L_x_42) ;  /* 0x0000007800308947 */ /* 0x002fea0003800000 */
.L_x_162:
        /* <DEDUP_REMOVED lines=10> */
.L_x_164:
        /* <DEDUP_REMOVED lines=10> */
.L_x_166:
        /* <DEDUP_REMOVED lines=10> */
.L_x_168:
        /* <DEDUP_REMOVED lines=10> */
.L_x_170:
        /* <DEDUP_REMOVED lines=10> */
.L_x_172:
        /* <DEDUP_REMOVED lines=10> */
.L_x_174:
        /* <DEDUP_REMOVED lines=10> */
.L_x_176:
        /* <DEDUP_REMOVED lines=10> */
.L_x_178:
        /* <DEDUP_REMOVED lines=10> */
.L_x_180:
        /* <DEDUP_REMOVED lines=10> */
.L_x_182:
        /* <DEDUP_REMOVED lines=10> */
.L_x_184:
        /* <DEDUP_REMOVED lines=10> */
.L_x_186:
        /* <DEDUP_REMOVED lines=10> */
.L_x_188:
[----:B------:R-:W-:-:S04]  /*3590*/  UIADD3 UR4, UPT, UPT, UR4, 0x1, URZ ;  /* 0x0000000104047890 */ /* 0x000fc8000fffe0ff */
[----:B------:R-:W-:-:S04]  /*35a0*/  UISETP.NE.AND UP0, UPT, UR4, 0x10, UPT ;  /* 0x000000100400788c */ /* 0x000fc8000bf05270 */
[----:B------:R-:W-:Y:S02]  /*35b0*/  USEL UR5, URZ, 0x1, UP0 ;  /* 0x00000001ff057887 */ /* 0x000fe40008000000 */
[----:B------:R-:W-:Y:S02]  /*35c0*/  USEL UR4, UR4, URZ, UP0 ;  /* 0x000000ff04047287 */ /* 0x000fe40008000000 */
[----:B------:R-:W-:Y:S02]  /*35d0*/  ULOP3.LUT UR5, UR6, UR5, URZ, 0x3c, !UPT ;  /* 0x0000000506057292 */ /* 0x000fe4000f8e3cff */
[----:B------:R-:W-:-:S04]  /*35e0*/  ULEA UR4, UR4, UR25, 0x3 ;  /* 0x0000001904047291 */ /* 0x000fc8000f8e18ff */
[----:B------:R-:W-:Y:S02]  /*35f0*/  IMAD.U32 R2, RZ, RZ, UR5 ;  /* 0x00000005ff027e24 */ /* 0x000fe4000f8e00ff */
[----:B-1----:R-:W-:-:S03]  /*3600*/  MOV R0, UR4 ;  /* 0x0000000400007c02 */ /* 0x002fc60008000f00 */
[----:B------:R-:W-:-:S07]  /*3610*/  SHF.L.U32 R3, R2, 0x1f, RZ ;  /* 0x0000001f02037819 */ /* 0x000fce00000006ff */
.L_x_56:
[----:B-1----:R1:W2:Y:S02]  /*3620*/  SYNCS.PHASECHK.TRANS64.TRYWAIT P0, [R0+URZ], R3 ;  /* 0x00000003000075a7 */ /* 0x0022a400080011ff */
[----:B--2---:R-:W-:Y:S05]  /*3630*/  @!P0 NANOSLEEP.SYNCS 0x989680 ;  /* 0x009896800000895d */ /* 0x004fea0003900000 */
[----:B------:R-:W2:Y:S02]  /*3640*/  @!P0 SYNCS.PHASECHK.TRANS64 P0, [R0+URZ], R3 ;  /* 0x00000003000085a7 */ /* 0x000ea400080010ff */
[----:B--2---:R-:W-:Y:S05]  /*3650*/  @P0 EXIT ;  /* 0x000000000000094d */ /* 0x004fea0003800000 */
[----:B------:R-:W-:Y:S05]  /*3660*/  BRA `(.L_x_56) ;  /* 0xfffffffc00ec7947 */ /* 0x000fea000383ffff */
.L_x_22:
[----:B------:R-:W2:Y:S02]  /*3670*/  S2UR UR4, SR_CgaCtaId ;  /* 0x00000000000479c3 */ /* 0x000ea40000008800 */
[----:B--2---:R-:W-:-:S04]  /*3680*/  UISETP.NE.AND UP0, UPT, UR4, URZ, UPT ;  /* 0x000000ff0400728c */ /* 0x004fc8000bf05270 */
[----:B------:R-:W-:-:S09]  /*3690*/  UISETP.NE.OR UP0, UPT, UR18, 0x1, UP0 ;  /* 0x000000011200788c */ /* 0x000fd20008705670 */
[----:B------:R-:W-:Y:S05]  /*36a0*/  BRA.U UP0, `(.L_x_57) ;  /* 0x0000000100b47547 */ /* 0x000fea000b800000 */
[----:B------:R-:W2:Y:S01]  /*36b0*/  S2UR UR5, SR_CgaCtaId ;  /* 0x00000000000579c3 */ /* 0x000ea20000008800 */
[----:B------:R-:W-:Y:S01]  /*36c0*/  UMOV UR4, 0x400 ;  /* 0x0000040000047882 */ /* 0x000fe20000000000 */
[----:B------:R-:W-:Y:S01]  /*36d0*/  HFMA2 R2, -RZ, RZ, 0, 5.9604644775390625e-08 ;  /* 0x00000001ff027431 */ /* 0x000fe200000001ff */
[----:B------:R-:W-:Y:S01]  /*36e0*/  ISETP.GE.U32.AND P0, PT, R3, 0x2, PT ;  /* 0x000000020300780c */ /* 0x000fe20003f06070 */
[----:B------:R-:W-:Y:S01]  /*36f0*/  IMAD.MOV.U32 R8, RZ, RZ, RZ ;  /* 0x000000ffff087224 */ /* 0x000fe200078e00ff */
[----:B--2---:R-:W-:-:S04]  /*3700*/  ULEA UR4, UR5, UR4, 0x18 ;  /* 0x0000000405047291 */ /* 0x004fc8000f8ec0ff */
[----:B------:R-:W-:Y:S02]  /*3710*/  UIADD3 UR5, UPT, UPT, UR4, 0x158, URZ ;  /* 0x0000015804057890 */ /* 0x000fe4000fffe0ff */
[----:B------:R-:W-:Y:S02]  /*3720*/  UIADD3 UR8, UPT, UPT, UR4, 0x150, URZ ;  /* 0x0000015004087890 */ /* 0x000fe4000fffe0ff */
[----:B------:R-:W-:-:S12]  /*3730*/  UPRMT UR5, URZ, 0x654, UR5 ;  /* 0x00000654ff057896 */ /* 0x000fd80008000005 */
.L_x_60:
[----:B------:R-:W-:Y:S01]  /*3740*/  SHF.L.U32 R7, R2, 0x1f, RZ ;  /* 0x0000001f02077819 */ /* 0x000fe200000006ff */
[----:B------:R-:W-:Y:S02]  /*3750*/  IMAD.U32 R4, RZ, RZ, UR8 ;  /* 0x00000008ff047e24 */ /* 0x000fe4000f8e00ff */
[----:B------:R-:W-:Y:S01]  /*3760*/  @!P0 IMAD.MOV.U32 R5, RZ, RZ, 0x10 ;  /* 0x00000010ff058424 */ /* 0x000fe200078e00ff */
[----:B------:R-:W2:Y:S02]  /*3770*/  SYNCS.PHASECHK.TRANS64.TRYWAIT P1, [UR4+0x158], R7 ;  /* 0x00015807ff0075a7 */ /* 0x000ea40008021104 */
[----:B------:R-:W-:-:S04]  /*3780*/  PRMT R9, R3, 0x654, R4 ;  /* 0x0000065403097816 */ /* 0x000fc80000000004 */
[----:B------:R-:W-:Y:S01]  /*3790*/  SEL R0, R9, R0, !P0 ;  /* 0x0000000009007207 */ /* 0x000fe20004000000 */
[----:B--2---:R-:W-:Y:S06]  /*37a0*/  @!P1 BRA `(.L_x_58) ;  /* 0x0000007000f09947 */ /* 0x004fec0003800000 */
.L_x_190:
[----:B------:R-:W-:Y:S01]  /*37b0*/  UIADD3 UR6, UPT, UPT, UR4, 0x190, URZ ;  /* 0x0000019004067890 */ /* 0x000fe2000fffe0ff */
[----:B------:R3:W-:Y:S01]  /*37c0*/  @!P0 SYNCS.ARRIVE.TRANS64.RED RZ, [R0+URZ], R5 ;  /* 0x0000000500ff89a7 */ /* 0x0007e200080004ff */
[----:B------:R-:W-:Y:S01]  /*37d0*/  UIADD3 UR7, UPT, UPT, UR4, 0x150, URZ ;  /* 0x0000015004077890 */ /* 0x000fe2000fffe0ff */
[----:B------:R-:W-:-:S08]  /*37e0*/  LOP3.LUT R2, R2, 0x1, RZ, 0x3c, !PT ;  /* 0x0000000102027812 */ /* 0x000fd000078e3cff */
[----:B------:R-:W-:Y:S06]  /*37f0*/  UGETNEXTWORKID.BROADCAST [UR6], [UR7] ;  /* 0x00000000060073ca */ /* 0x000fec0008000100 */
[----:B---3--:R-:W-:-:S04]  /*3800*/  SHF.L.U32 R5, R8, 0x1f, RZ ;  /* 0x0000001f08057819 */ /* 0x008fc800000006ff */
[----:B------:R-:W3:Y:S02]  /*3810*/  SYNCS.PHASECHK.TRANS64.TRYWAIT P1, [UR4+0x150], R5 ;  /* 0x00015005ff0075a7 */ /* 0x000ee40008021104 */
[----:B---3--:R-:W-:Y:S05]  /*3820*/  @!P1 BRA `(.L_x_59) ;  /* 0x0000007000e89947 */ /* 0x008fea0003800000 */
.L_x_192:
[----:B--2---:R-:W2:Y:S01]  /*3830*/  LDS.128 R4, [UR4+0x190] ;  /* 0x00019004ff047984 */ /* 0x004ea20008000c00 */
[----:B------:R-:W-:Y:S01]  /*3840*/  LOP3.LUT R8, R8, 0x1, RZ, 0x3c, !PT ;  /* 0x0000000108087812 */ /* 0x000fe200078e3cff */
[----:B------:R-:W-:Y:S01]  /*3850*/  @!PT LDS RZ, [RZ] ;  /* 0x00000000fffff984 */ /* 0x000fe20000000800 */
[----:B------:R-:W-:Y:S01]  /*3860*/  @!PT LDS RZ, [RZ] ;  /* 0x00000000fffff984 */ /* 0x000fe20000000800 */
[----:B------:R-:W-:Y:S01]  /*3870*/  @!PT LDS RZ, [RZ] ;  /* 0x00000000fffff984 */ /* 0x000fe20000000800 */
[----:B------:R-:W-:Y:S01]  /*3880*/  @!PT LDS RZ, [RZ] ;  /* 0x00000000fffff984 */ /* 0x000fe20000000800 */
[----:B------:R3:W-:Y:S06]  /*3890*/  MEMBAR.ALL.CTA ;  /* 0x0000000000007992 */ /* 0x0007ec0000008000 */
[----:B---3--:R-:W3:Y:S02]  /*38a0*/  FENCE.VIEW.ASYNC.S ;  /* 0x00000000000073c6 */ /* 0x008ee40000000000 */
[----:B---3--:R-:W-:Y:S01]  /*38b0*/  SYNCS.ARRIVE.TRANS64.RED.A1T0 RZ, [UR5], RZ ;  /* 0x000000ffffff79a7 */ /* 0x008fe20008100405 */
[----:B--2---:R-:W-:-:S13]  /*38c0*/  LOP3.LUT P1, RZ, R6, 0x1, RZ, 0xc0, !PT ;  /* 0x0000000106ff7812 */ /* 0x004fda000782c0ff */
[----:B------:R-:W-:Y:S05]  /*38d0*/  @P1 BRA `(.L_x_60) ;  /* 0xfffffffc00981947 */ /* 0x000fea000383ffff */
[----:B------:R-:W-:-:S04]  /*38e0*/  SHF.L.U32 R0, R2, 0x1f, RZ ;  /* 0x0000001f02007819 */ /* 0x000fc800000006ff */
[----:B------:R-:W2:Y:S02]  /*38f0*/  SYNCS.PHASECHK.TRANS64 P0, [UR4+0x158], R0 ;  /* 0x00015800ff0075a7 */ /* 0x000ea40008001004 */
[----:B-12---:R-:W-:Y:S05]  /*3900*/  @P0 EXIT ;  /* 0x000000000000094d */ /* 0x006fea0003800000 */
[----:B------:R-:W-:-:S07]  /*3910*/  MOV R0, UR4 ;  /* 0x0000000400007c02 */ /* 0x000fce0008000f00 */
.L_x_61:
[----:B-1----:R-:W-:-:S04]  /*3920*/  SHF.L.U32 R3, R2, 0x1f, RZ ;  /* 0x0000001f02037819 */ /* 0x002fc800000006ff */
[----:B------:R1:W2:Y:S03]  /*3930*/  SYNCS.PHASECHK.TRANS64.TRYWAIT P0, [R0+URZ+0x158], R3 ;  /* 0x00015803000075a7 */ /* 0x0002a600080011ff */
[----:B--2---:R-:W-:Y:S05]  /*3940*/  @!P0 NANOSLEEP.SYNCS 0x989680 ;  /* 0x009896800000895d */ /* 0x004fea0003900000 */
[----:B------:R-:W2:Y:S02]  /*3950*/  @!P0 SYNCS.PHASECHK.TRANS64 P0, [R0+URZ+0x158], R3 ;  /* 0x00015803000085a7 */ /* 0x000ea400080010ff */
[----:B--2---:R-:W-:Y:S05]  /*3960*/  @P0 EXIT ;  /* 0x000000000000094d */ /* 0x004fea0003800000 */
[----:B------:R-:W-:Y:S05]  /*3970*/  BRA `(.L_x_61) ;  /* 0xfffffffc00e87947 */ /* 0x000fea000383ffff */
.L_x_57:
[----:B------:R-:W-:Y:S05]  /*3980*/  BRA.U UP4, `(.L_x_62) ;  /* 0x0000001104607547 */ /* 0x000fea000b800000 */
[----:B------:R-:W2:Y:S01]  /*3990*/  S2UR UR4, SR_CgaCtaId ;  /* 0x00000000000479c3 */ /* 0x000ea20000008800 */
[----:B------:R-:W-:Y:S01]  /*39a0*/  UMOV UR5, 0x40 ;  /* 0x0000004000057882 */ /* 0x000fe20000000000 */
[----:B------:R-:W-:Y:S01]  /*39b0*/  NOP ;  /* 0x0000000000007918 */ /* 0x000fe20000000000 */
[----:B------:R-:W-:Y:S01]  /*39c0*/  UMOV UR6, 0x400 ;  /* 0x0000040000067882 */ /* 0x000fe20000000000 */
[----:B--2---:R-:W-:Y:S02]  /*39d0*/  ULEA UR5, UR4, UR5, 0x18 ;  /* 0x0000000504057291 */ /* 0x004fe4000f8ec0ff */
[----:B------:R-:W-:-:S07]  /*39e0*/  ULEA UR6, UR4, UR6, 0x18 ;  /* 0x0000000604067291 */ /* 0x000fce000f8ec0ff */
[----:B------:R-:W2:Y:S02]  /*39f0*/  LDS.U8 R3, [UR5+0x1c] ;  /* 0x00001c05ff037984 */ /* 0x000ea40008000000 */
[----:B--2---:R-:W-:-:S13]  /*3a00*/  ISETP.NE.AND P0, PT, R3, RZ, PT ;  /* 0x000000ff0300720c */ /* 0x004fda0003f05270 */
[----:B------:R-:W-:Y:S05]  /*3a10*/  @P0 BRA `(.L_x_63) ;  /* 0x0000000400080947 */ /* 0x000fea0003800000 */
[----:B------:R-:W-:Y:S02]  /*3a20*/  UISETP.NE.U32.AND UP1, UPT, UR31, 0x1, UPT ;  /* 0x000000011f00788c */ /* 0x000fe4000bf25070 */
[----:B------:R-:W-:-:S07]  /*3a30*/  UIADD3 UR7, UPT, UPT, UR5, 0x8, URZ ;  /* 0x0000000805077890 */ /* 0x000fce000fffe0ff */
[----:B------:R-:W-:Y:S05]  /*3a40*/  BRA.U !UP1, `(.L_x_64) ;  /* 0x00000001099c7547 */ /* 0x000fea000b800000 */
[----:B------:R-:W-:Y:S01]  /*3a50*/  ELECT P0, URZ, PT ;  /* 0x0000000000ff782f */ /* 0x000fe20003800000 */
[----:B------:R-:W-:-:S12]  /*3a60*/  BSSY B0, `(.L_x_64) ;  /* 0x0000025000007945 */ /* 0x000fd80003800000 */
[----:B------:R-:W-:Y:S05]  /*3a70*/  @!P0 BRA `(.L_x_65) ;  /* 0x00000000008c8947 */ /* 0x000fea0003800000 */
[----:B------:R-:W-:-:S05]  /*3a80*/  UMOV UR4, 0x10 ;  /* 0x0000001000047882 */ /* 0x000fca0000000000 */
[----:B------:R-:W-:Y:S04]  /*3a90*/  DEPBAR.LE SB2, 0x36 ;  /* 0x0000ad800000791a */ /* 0x000fe80000000000 */
[----:B------:R-:W2:Y:S02]  /*3aa0*/  UTCATOMSWS.2CTA.FIND_AND_SET.ALIGN UP0, UR4, UR4 ;  /* 0x00000004000475e3 */ /* 0x000ea40008200800 */
[----:B--2---:R-:W-:Y:S01]  /*3ab0*/  MOV R10, UR4 ;  /* 0x00000004000a7c02 */ /* 0x004fe20008000f00 */
[----:B------:R-:W-:Y:S06]  /*3ac0*/  BRA.U UP0, `(.L_x_66) ;  /* 0x0000000100187547 */ /* 0x000fec000b800000 */
.L_x_67:
[----:B------:R-:W-:Y:S05]  /*3ad0*/  NANOSLEEP 0x64 ;  /* 0x000000640000795d */ /* 0x000fea0003800000 */
[----:B------:R-:W-:-:S05]  /*3ae0*/  UMOV UR4, 0x10 ;  /* 0x0000001000047882 */ /* 0x000fca0000000000 */
[----:B------:R-:W-:Y:S04]  /*3af0*/  DEPBAR.LE SB2, 0x36 ;  /* 0x0000ad800000791a */ /* 0x000fe80000000000 */
[----:B------:R-:W2:Y:S02]  /*3b00*/  UTCATOMSWS.2CTA.FIND_AND_SET.ALIGN UP0, UR4, UR4 ;  /* 0x00000004000475e3 */ /* 0x000ea40008200800 */
[----:B--2---:R-:W-:Y:S01]  /*3b10*/  MOV R10, UR4 ;  /* 0x00000004000a7c02 */ /* 0x004fe20008000f00 */
[----:B------:R-:W-:Y:S05]  /*3b20*/  BRA.U !UP0, `(.L_x_67) ;  /* 0xfffffffd08e87547 */ /* 0x000fea000b83ffff */
.L_x_66:
[----:B------:R-:W2:Y:S01]  /*3b30*/  LDS R6, [UR5+0x10] ;  /* 0x00001005ff067984 */ /* 0x000ea20008000800 */
[----:B------:R-:W-:Y:S01]  /*3b40*/  IMAD.U32 R3, RZ, RZ, UR6 ;  /* 0x00000006ff037e24 */ /* 0x000fe2000f8e00ff */
[----:B------:R-:W-:-:S03]  /*3b50*/  MOV R4, UR30 ;  /* 0x0000001e00047c02 */ /* 0x000fc60008000f00 */
[----:B------:R-:W-:Y:S01]  /*3b60*/  VIADD R3, R3, 0x1a0 ;  /* 0x000001a003037836 */ /* 0x000fe20000000000 */
[----:B--2---:R-:W-:-:S04]  /*3b70*/  SHF.L.U32 R6, R6, 0x1f, RZ ;  /* 0x0000001f06067819 */ /* 0x004fc800000006ff */
[----:B------:R-:W2:Y:S02]  /*3b80*/  SYNCS.PHASECHK.TRANS64.TRYWAIT P0, [UR5+0x8], R6 ;  /* 0x00000806ff0075a7 */ /* 0x000ea40008001105 */
[----:B--2---:R-:W-:Y:S05]  /*3b90*/  @P0 BRA `(.L_x_68) ;  /* 0x0000000000080947 */ /* 0x004fea0003800000 */
[----:B------:R-:W2:Y:S02]  /*3ba0*/  SYNCS.PHASECHK.TRANS64.TRYWAIT P0, [UR5+0x8], R6 ;  /* 0x00000806ff0075a7 */ /* 0x000ea40008001105 */
[----:B--2---:R-:W-:Y:S05]  /*3bb0*/  @!P0 BRA `(.L_x_69) ;  /* 0x00000070001c8947 */ /* 0x004fea0003800000 */
.L_x_68:
[----:B------:R-:W-:Y:S01]  /*3bc0*/  PRMT R4, R4, 0x654, R3 ;  /* 0x0000065404047816 */ /* 0x000fe20000000003 */
[----:B------:R-:W-:Y:S01]  /*3bd0*/  HFMA2 R3, -RZ, RZ, 0, 5.9604644775390625e-08 ;  /* 0x00000001ff037431 */ /* 0x000fe200000001ff */
[----:B------:R-:W-:Y:S01]  /*3be0*/  UPRMT UR4, UR30, 0x654, UR7 ;  /* 0x000006541e047896 */ /* 0x000fe20008000007 */
[----:B------:R-:W-:Y:S02]  /*3bf0*/  IMAD.MOV.U32 R7, RZ, RZ, 0xffff ;  /* 0x0000ffffff077424 */ /* 0x000fe400078e00ff */
[----:B--2---:R-:W-:Y:S02]  /*3c00*/  IMAD.MOV.U32 R6, RZ, RZ, 0x4 ;  /* 0x00000004ff067424 */ /* 0x004fe400078e00ff */
[----:B------:R-:W-:Y:S01]  /*3c10*/  IMAD.SHL.U32 R9, R10, 0x20, RZ ;  /* 0x000000200a097824 */ /* 0x000fe200078e00ff */
[----:B------:R-:W-:Y:S02]  /*3c20*/  MOV R5, UR4 ;  /* 0x0000000400057c02 */ /* 0x000fe40008000f00 */
[-C--:B------:R-:W-:Y:S01]  /*3c30*/  SHF.L.U32 R8, R7, R10.reuse, RZ ;  /* 0x0000000a07087219 */ /* 0x080fe200000006ff */
[----:B------:R2:W-:Y:S01]  /*3c40*/  SYNCS.ARRIVE.TRANS64.RED RZ, [UR4], R6 ;  /* 0x00000006ffff79a7 */ /* 0x0005e20008000404 */
[----:B------:R-:W-:Y:S01]  /*3c50*/  SHF.L.U32 R7, R3, R10, RZ ;  /* 0x0000000a03077219 */ /* 0x000fe200000006ff */
[----:B------:R2:W-:Y:S04]  /*3c60*/  STS [UR6+0x1a0], R9 ;  /* 0x0001a009ff007988 */ /* 0x0005e80008000806 */
[----:B------:R2:W-:Y:S04]  /*3c70*/  STAS [R4.64], R10 ;  /* 0x0000000a04007dbd */ /* 0x0005e8000c0008ff */
[----:B------:R2:W-:Y:S04]  /*3c80*/  ATOMS.OR RZ, [UR5+0x14], R8 ;  /* 0x00001408ffff798c */ /* 0x0005e8000b000005 */
[----:B------:R2:W-:Y:S04]  /*3c90*/  ATOMS.OR RZ, [UR5+0x18], R7 ;  /* 0x00001807ffff798c */ /* 0x0005e8000b000005 */
[----:B------:R2:W-:Y:S02]  /*3ca0*/  ATOMS.XOR RZ, [UR5+0x10], R3 ;  /* 0x00001003ffff798c */ /* 0x0005e4000b800005 */
.L_x_65:
[----:B-1----:R-:W-:Y:S05]  /*3cb0*/  BSYNC B0 ;  /* 0x0000000000007941 */ /* 0x002fea0003800000 */
.L_x_64:
[----:B------:R-:W-:Y:S05]  /*3cc0*/  BRA.U UP1, `(.L_x_70) ;  /* 0x00000001016c7547 */ /* 0x000fea000b800000 */
[----:B------:R-:W-:-:S03]  /*3cd0*/  UMOV UR4, 0xffffffff ;  /* 0xffffffff00047882 */ /* 0x000fc60000000000 */
[----:B------:R-:W-:Y:S05]  /*3ce0*/  BRA.DIV UR4, `(.L_x_71) ;  /* 0x0000006e04e87947 */ /* 0x000fea000b800000 */
[----:B------:R-:W-:-:S13]  /*3cf0*/  ELECT P6, URZ, PT ;  /* 0x0000000000ff782f */ /* 0x000fda00038c0000 */
.L_x_195:
[----:B------:R-:W-:Y:S05]  /*3d00*/  @!P6 BRA `(.L_x_70) ;  /* 0x00000000005ce947 */ /* 0x000fea0003800000 */
[----:B--2---:R-:W2:Y:S02]  /*3d10*/  LDS R4, [UR5+0x10] ;  /* 0x00001005ff047984 */ /* 0x004ea40008000800 */
[----:B--2---:R-:W-:-:S04]  /*3d20*/  SHF.L.U32 R4, R4, 0x1f, RZ ;  /* 0x0000001f04047819 */ /* 0x004fc800000006ff */
[----:B------:R-:W2:Y:S02]  /*3d30*/  SYNCS.PHASECHK.TRANS64.TRYWAIT P0, [UR5+0x8], R4 ;  /* 0x00000804ff0075a7 */ /* 0x000ea40008001105 */
[----:B--2---:R-:W-:Y:S05]  /*3d40*/  @P0 BRA `(.L_x_72) ;  /* 0x0000000000080947 */ /* 0x004fea0003800000 */
[----:B------:R-:W2:Y:S02]  /*3d50*/  SYNCS.PHASECHK.TRANS64.TRYWAIT P0, [UR5+0x8], R4 ;  /* 0x00000804ff0075a7 */ /* 0x000ea40008001105 */
[----:B--2---:R-:W-:Y:S05]  /*3d60*/  @!P0 BRA `(.L_x_73) ;  /* 0x0000006c00e88947 */ /* 0x004fea0003800000 */
.L_x_72:
[----:B------:R-:W3:Y:S01]  /*3d70*/  LDS R6, [UR6+0x1a0] ;  /* 0x0001a006ff067984 */ /* 0x000ee20008000800 */
[----:B--2---:R-:W-:Y:S02]  /*3d80*/  HFMA2 R3, -RZ, RZ, 0, 5.9604644775390625e-08 ;  /* 0x00000001ff037431 */ /* 0x004fe400000001ff */
[----:B------:R-:W-:Y:S01]  /*3d90*/  IMAD.MOV.U32 R4, RZ, RZ, 0xffff ;  /* 0x0000ffffff047424 */ /* 0x000fe200078e00ff */
[----:B------:R-:W-:Y:S01]  /*3da0*/  UPRMT UR4, UR30, 0x654, UR7 ;  /* 0x000006541e047896 */ /* 0x000fe20008000007 */
[----:B---3--:R-:W-:-:S03]  /*3db0*/  IMAD.SHL.U32 R5, R6, 0x20, RZ ;  /* 0x0000002006057824 */ /* 0x008fc600078e00ff */
[-C--:B------:R-:W-:Y:S02]  /*3dc0*/  SHF.L.U32 R4, R4, R6.reuse, RZ ;  /* 0x0000000604047219 */ /* 0x080fe400000006ff */
[----:B------:R-:W-:Y:S01]  /*3dd0*/  SHF.L.U32 R6, R3, R6, RZ ;  /* 0x0000000603067219 */ /* 0x000fe200000006ff */
[----:B------:R3:W-:Y:S04]  /*3de0*/  STS [UR6+0x1a0], R5 ;  /* 0x0001a005ff007988 */ /* 0x0007e80008000806 */
[----:B------:R3:W-:Y:S04]  /*3df0*/  ATOMS.OR RZ, [UR5+0x14], R4 ;  /* 0x00001404ffff798c */ /* 0x0007e8000b000005 */
[----:B------:R3:W-:Y:S01]  /*3e00*/  ATOMS.OR RZ, [UR5+0x18], R6 ;  /* 0x00001806ffff798c */ /* 0x0007e2000b000005 */
[----:B------:R-:W-:Y:S03]  /*3e10*/  SYNCS.ARRIVE.TRANS64.RED.A1T0 RZ, [UR4], RZ ;  /* 0x000000ffffff79a7 */ /* 0x000fe60008100404 */
[----:B------:R3:W-:Y:S01]  /*3e20*/  ATOMS.XOR RZ, [UR5+0x10], R3 ;  /* 0x00001003ffff798c */ /* 0x0007e2000b800005 */
[----:B------:R-:W-:Y:S05]  /*3e30*/  BRA `(.L_x_70) ;  /* 0x0000000000107947 */ /* 0x000fea0003800000 */
.L_x_63:
[----:B------:R-:W-:Y:S02]  /*3e40*/  MOV R3, 0xffffffff ;  /* 0xffffffff00037802 */ /* 0x000fe40000000f00 */
[----:B------:R-:W-:-:S03]  /*3e50*/  MOV R4, 0x3e80 ;  /* 0x00003e8000047802 */ /* 0x000fc60000000f00 */
[----:B------:R2:W-:Y:S04]  /*3e60*/  STS [UR6+0x1a0], R3 ;  /* 0x0001a003ff007988 */ /* 0x0005e80008000806 */
[----:B-12--5:R-:W-:Y:S05]  /*3e70*/  CALL.REL.NOINC `($__internal_1_$__cuda_sm10x_tcgen05_guardrail_trap_phase_invalid_during_alloc) ;  /* 0x0000007400987944 */ /* 0x026fea0003c00000 */
.L_x_70:
[----:B------:R-:W-:Y:S05]  /*3e80*/  WARPSYNC.ALL ;  /* 0x0000000000007948 */ /* 0x000fea0003800000 */
[----:B------:R-:W4:Y:S01]  /*3e90*/  S2UR UR17, SR_CgaCtaId ;  /* 0x00000000001179c3 */ /* 0x000f220000008800 */
[----:B------:R-:W-:Y:S01]  /*3ea0*/  UMOV UR4, 0x400 ;  /* 0x0000040000047882 */ /* 0x000fe20000000000 */
[----:B------:R-:W-:-:S06]  /*3eb0*/  NOP ;  /* 0x0000000000007918 */ /* 0x000fcc0000000000 */
[----:B------:R-:W-:Y:S06]  /*3ec0*/  BAR.ARV 0x6, 0xa0 ;  /* 0x0182800000007b1d */ /* 0x000fec0000002000 */
[----:B------:R-:W1:Y:S01]  /*3ed0*/  LDCU.64 UR6, c[0x0][0x388] ;  /* 0x00007100ff0677ac */ /* 0x000e620008000a00 */
[----:B------:R-:W-:Y:S01]  /*3ee0*/  LOP3.LUT R2, R2, 0xffff, RZ, 0xc0, !PT ;  /* 0x0000ffff02027812 */ /* 0x000fe200078ec0ff */
[----:B--2---:R-:W-:Y:S01]  /*3ef0*/  IMAD.MOV.U32 R8, RZ, RZ, 0x1 ;  /* 0x00000001ff087424 */ /* 0x004fe200078e00ff */
[----:B------:R-:W-:Y:S01]  /*3f00*/  LOP3.LUT R0, R0, 0xffff, RZ, 0xc0, !PT ;  /* 0x0000ffff00007812 */ /* 0x000fe200078ec0ff */
[----:B------:R-:W2:Y:S01]  /*3f10*/  LDCU UR8, c[0x0][0x390] ;  /* 0x00007200ff0877ac */ /* 0x000ea20008000800 */
[----:B------:R-:W-:Y:S01]  /*3f20*/  R2UR UR18, R2 ;  /* 0x00000000021272ca */ /* 0x000fe200000e0000 */
[----:B------:R-:W-:Y:S01]  /*3f30*/  IMAD.MOV.U32 R2, RZ, RZ, RZ ;  /* 0x000000ffff027224 */ /* 0x000fe200078e00ff */
[----:B------:R-:W-:Y:S01]  /*3f40*/  R2UR UR28, R0 ;  /* 0x00000000001c72ca */ /* 0x000fe200000e0000 */
[----:B------:R-:W-:Y:S01]  /*3f50*/  IMAD.MOV.U32 R0, RZ, RZ, RZ ;  /* 0x000000ffff007224 */ /* 0x000fe200078e00ff */
[----:B------:R-:W-:Y:S01]  /*3f60*/  UMOV UR21, URZ ;  /* 0x000000ff00157c82 */ /* 0x000fe20008000000 */
[----:B----4-:R-:W-:-:S02]  /*3f70*/  ULEA UR17, UR17, UR4, 0x18 ;  /* 0x0000000411117291 */ /* 0x010fc4000f8ec0ff */
[----:B------:R-:W-:Y:S01]  /*3f80*/  UISETP.NE.AND UP3, UPT, UR31, URZ, UPT ;  /* 0x000000ff1f00728c */ /* 0x000fe2000bf65270 */
[----:B------:R-:W-:Y:S01]  /*3f90*/  UMOV UR16, URZ ;  /* 0x000000ff00107c82 */ /* 0x000fe20008000000 */
[----:B------:R-:W-:Y:S01]  /*3fa0*/  UMOV UR26, 0x0 ;  /* 0x00000000001a7882 */ /* 0x000fe20000000000 */
[----:B------:R-:W-:Y:S01]  /*3fb0*/  UMOV UR27, 0x10210010 ;  /* 0x10210010001b7882 */ /* 0x000fe20000000000 */
[----:B------:R-:W-:Y:S01]  /*3fc0*/  UMOV UR24, 0x0 ;  /* 0x0000000000187882 */ /* 0x000fe20000000000 */
[----:B-1----:R-:W-:Y:S02]  /*3fd0*/  UIADD3 UR4, UPT, UPT, UR6, 0x1f, URZ ;  /* 0x0000001f06047890 */ /* 0x002fe4000fffe0ff */
[----:B---3--:R-:W1:Y:S01]  /*3fe0*/  LDS R3, [UR17+0x1a0] ;  /* 0x0001a011ff037984 */ /* 0x008e620008000800 */
[----:B------:R-:W-:Y:S02]  /*3ff0*/  UIADD3 UR6, UPT, UPT, UR17, 0x8400, URZ ;  /* 0x0000840011067890 */ /* 0x000fe4000fffe0ff */
[----:B------:R-:W-:-:S02]  /*4000*/  USHF.R.S32.HI UR5, URZ, 0x1f, UR4 ;  /* 0x0000001fff057899 */ /* 0x000fc40008011404 */
[----:B------:R-:W-:Y:S02]  /*4010*/  USHF.R.U32.HI UR6, URZ, 0x4, UR6 ;  /* 0x00000004ff067899 */ /* 0x000fe40008011606 */
[----:B------:R-:W-:Y:S02]  /*4020*/  ULEA.HI UR4, UR5, UR4, URZ, 0x5 ;  /* 0x0000000405047291 */ /* 0x000fe4000f8f28ff */
[----:B------:R-:W-:Y:S02]  /*4030*/  UIADD3 UR5, UPT, UPT, UR17, 0x28400, URZ ;  /* 0x0002840011057890 */ /* 0x000fe4000fffe0ff */
[----:B------:R-:W-:Y:S02]  /*4040*/  USHF.R.S32.HI UR4, URZ, 0x5, UR4 ;  /* 0x00000005ff047899 */ /* 0x000fe40008011404 */
[----:B------:R-:W-:Y:S02]  /*4050*/  USHF.R.U32.HI UR5, URZ, 0x4, UR5 ;  /* 0x00000004ff057899 */ /* 0x000fe40008011605 */
[----:B------:R-:W-:-:S02]  /*4060*/  UIMAD UR7, UR4, UR7, URZ ;  /* 0x00000007040772a4 */ /* 0x000fc4000f8e02ff */
[----:B------:R-:W-:Y:S02]  /*4070*/  UIADD3 UR4, UPT, UPT, UR17, 0x158, URZ ;  /* 0x0000015811047890 */ /* 0x000fe4000fffe0ff */
[----:B------:R-:W-:Y:S02]  /*4080*/  ULOP3.LUT UR6, UR6, 0x3fff, URZ, 0xc0, !UPT ;  /* 0x00003fff06067892 */ /* 0x000fe4000f8ec0ff */
[----:B------:R-:W-:Y:S02]  /*4090*/  UPRMT UR23, URZ, 0x654, UR4 ;  /* 0x00000654ff177896 */ /* 0x000fe40008000004 */
[----:B--2---:R-:W-:Y:S02]  /*40a0*/  UIMAD UR4, UR7, UR8, URZ ;  /* 0x00000008070472a4 */ /* 0x004fe4000f8e02ff */
[----:B------:R-:W-:Y:S02]  /*40b0*/  ULOP3.LUT UR20, UR5, 0x3fff, URZ, 0xc0, !UPT ;  /* 0x00003fff05147892 */ /* 0x000fe4000f8ec0ff */
[----:B------:R-:W-:-:S02]  /*40c0*/  ULOP3.LUT UR19, UR6, 0x10000, URZ, 0xfc, !UPT ;  /* 0x0001000006137892 */ /* 0x000fc4000f8efcff */
[----:B------:R-:W-:Y:S02]  /*40d0*/  UIADD3 UR29, UPT, UPT, UR4, -0x1, URZ ;  /* 0xffffffff041d7890 */ /* 0x000fe4000fffe0ff */
[----:B------:R-:W-:Y:S01]  /*40e0*/  UISETP.GE.AND UP4, UPT, UR4, 0x1, UPT ;  /* 0x000000010400788c */ /* 0x000fe2000bf86270 */
[----:B------:R-:W-:Y:S01]  /*40f0*/  UMOV UR25, 0x10210010 ;  /* 0x1021001000197882 */ /* 0x000fe20000000000 */
[C---:B-1----:R-:W-:Y:S01]  /*4100*/  VIADD R5, R3.reuse, 0x80 ;  /* 0x0000008003057836 */ /* 0x042fe20000000000 */
[----:B------:R-:W-:-:S04]  /*4110*/  LOP3.LUT R4, R3, 0xffff, RZ, 0xc0, !PT ;  /* 0x0000ffff03047812 */ /* 0x000fc800078ec0ff */
[----:B------:R-:W-:-:S05]  /*4120*/  LOP3.LUT R5, R5, 0xffff, RZ, 0xc0, !PT ;  /* 0x0000ffff05057812 */ /* 0x000fca00078ec0ff */
[----:B------:R1:W-:Y:S02]  /*4130*/  STL.64 [R1], R4 ;  /* 0x0000000401007387 */ /* 0x0003e40000100a00 */
.L_x_82:
[----:B-1----:R-:W-:-:S04]  /*4140*/  SHF.L.U32 R5, R2, 0x1f, RZ ;  /* 0x0000001f02057819 */ /* 0x002fc800000006ff */
[----:B------:R-:W1:Y:S02]  /*4150*/  SYNCS.PHASECHK.TRANS64.TRYWAIT P0, [UR17+0x150], R5 ;  /* 0x00015005ff0075a7 */ /* 0x000e640008001111 */
[----:B-1-34-:R-:W-:Y:S05]  /*4160*/  @!P0 BRA `(.L_x_74) ;  /* 0x0000006c00008947 */ /* 0x01afea0003800000 */
.L_x_197:
[----:B-1----:R-:W1:Y:S01]  /*4170*/  LDS.128 R4, [UR17+0x190] ;  /* 0x00019011ff047984 */ /* 0x002e620008000c00 */
[----:B------:R-:W-:Y:S01]  /*4180*/  ULEA UR22, UR21, UR17, 0x3 ;  /* 0x0000001115167291 */ /* 0x000fe2000f8e18ff */
[----:B------:R-:W-:Y:S01]  /*4190*/  @!PT LDS RZ, [RZ] ;  /* 0x00000000fffff984 */ /* 0x000fe20000000800 */
[----:B------:R-:W-:Y:S01]  /*41a0*/  @!PT LDS RZ, [RZ] ;  /* 0x00000000fffff984 */ /* 0x000fe20000000800 */
[----:B------:R-:W-:Y:S01]  /*41b0*/  @!PT LDS RZ, [RZ] ;  /* 0x00000000fffff984 */ /* 0x000fe20000000800 */
[----:B------:R-:W-:Y:S01]  /*41c0*/  @!PT LDS RZ, [RZ] ;  /* 0x00000000fffff984 */ /* 0x000fe20000000800 */
[----:B------:R2:W-:Y:S06]  /*41d0*/  MEMBAR.ALL.CTA ;  /* 0x0000000000007992 */ /* 0x0005ec0000008000 */
[----:B--2---:R-:W2:Y:S02]  /*41e0*/  FENCE.VIEW.ASYNC.S ;  /* 0x00000000000073c6 */ /* 0x004ea40000000000 */
[----:B--2---:R-:W-:Y:S01]  /*41f0*/  SYNCS.ARRIVE.TRANS64.RED.A1T0 RZ, [UR23], RZ ;  /* 0x000000ffffff79a7 */ /* 0x004fe20008100417 */
[----:B-1----:R-:W-:Y:S01]  /*4200*/  LOP3.LUT P2, RZ, R6, 0x1, RZ, 0xc0, !PT ;  /* 0x0000000106ff7812 */ /* 0x002fe2000784c0ff */
[----:B------:R-:W-:-:S12]  /*4210*/  BRA.U UP3, `(.L_x_75) ;  /* 0x00000001030c7547 */ /* 0x000fd8000b800000 */
[----:B------:R-:W-:-:S04]  /*4220*/  SHF.L.U32 R5, R8, 0x1f, RZ ;  /* 0x0000001f08057819 */ /* 0x000fc800000006ff */
[----:B------:R-:W1:Y:S02]  /*4230*/  SYNCS.PHASECHK.TRANS64.TRYWAIT P0, [UR22+0x170], R5 ;  /* 0x00017005ff0075a7 */ /* 0x000e640008001116 */
[----:B-1----:R-:W-:Y:S05]  /*4240*/  @!P0 BRA `(.L_x_76) ;  /* 0x0000006800e08947 */ /* 0x002fea0003800000 */
.L_x_75:
[----:B------:R-:W-:Y:S05]  /*4250*/  BRA.U UP3, `(.L_x_77) ;  /* 0x0000000103d47547 */ /* 0x000fea000b800000 */
[----:B------:R-:W-:Y:S05]  /*4260*/  BRA.U !UP4, `(.L_x_78) ;  /* 0x000000010cc47547 */ /* 0x000fea000b800000 */
[----:B------:R-:W-:Y:S01]  /*4270*/  ULEA UR4, UR21, UR48, 0x2 ;  /* 0x0000003015047291 */ /* 0x000fe2000f8e10ff */
[----:B-1----:R-:W-:-:S08]  /*4280*/  SHF.L.U32 R4, R0, 0x1f, RZ ;  /* 0x0000001f00047819 */ /* 0x002fd000000006ff */
[----:B------:R-:W5:Y:S01]  /*4290*/  LDL R5, [UR4] ;  /* 0x00000004ff057983 */ /* 0x000f620008100800 */
[----:B------:R-:W-:Y:S02]  /*42a0*/  ULEA UR4, UR16, UR17, 0x3 ;  /* 0x0000001110047291 */ /* 0x000fe4000f8e18ff */
[----:B------:R-:W-:Y:S01]  /*42b0*/  UPLOP3.LUT UP2, UPT, UPT, UPT, UPT, 0x40, 0x4 ;  /* 0x000000000004789c */ /* 0x000fe20003f4e870 */
[----:B------:R-:W-:Y:S01]  /*42c0*/  UMOV UR15, UR29 ;  /* 0x0000001d000f7c82 */ /* 0x000fe20008000000 */
[----:B------:R-:W-:-:S05]  /*42d0*/  UMOV UR5, UR16 ;  /* 0x0000001000057c82 */ /* 0x000fca0008000000 */
[----:B------:R1:W2:Y:S04]  /*42e0*/  SYNCS.PHASECHK.TRANS64.TRYWAIT P1, [UR4], R4 ;  /* 0x00000004ff0075a7 */ /* 0x0002a80008021104 */
.L_x_81:
[----:B---3--:R-:W-:Y:S01]  /*42f0*/  ULEA UR10, UR5, UR17, 0x3 ;  /* 0x00000011050a7291 */ /* 0x008fe2000f8e18ff */
[----:B--2-4-:R-:W-:Y:S11]  /*4300*/  @P1 BRA `(.L_x_79) ;  /* 0x00000000000c1947 */ /* 0x014ff60003800000 */
[----:B------:R-:W-:Y:S04]  /*4310*/  SHF.L.U32 R7, R0, 0x1f, RZ ;  /* 0x0000001f00077819 */ /* 0x000fe800000006ff */
[----:B------:R-:W2:Y:S02]  /*4320*/  SYNCS.PHASECHK.TRANS64.TRYWAIT P0, [UR10], R7 ;  /* 0x00000007ff0075a7 */ /* 0x000ea4000800110a */
[----:B--2---:R-:W-:Y:S05]  /*4330*/  @!P0 BRA `(.L_x_80) ;  /* 0x0000006800bc8947 */ /* 0x004fea0003800000 */
.L_x_79:
[----:B------:R-:W-:Y:S01]  /*4340*/  UISETP.NE.AND UP0, UPT, UR15, URZ, UPT ;  /* 0x000000ff0f00728c */ /* 0x000fe2000bf05270 */
[----:B------:R-:W-:Y:S01]  /*4350*/  PLOP3.LUT P1, PT, PT, PT, PT, 0x80, 0x8 ;  /* 0x000000000008781c */ /* 0x000fe20003f2f070 */
[----:B------:R-:W-:Y:S02]  /*4360*/  UIADD3 UR4, UPT, UPT, UR5, 0x1, URZ ;  /* 0x0000000105047890 */ /* 0x000fe4000fffe0ff */
[----:B------:R-:W-:Y:S02]  /*4370*/  ULEA UR8, UR5, UR20, 0x8 ;  /* 0x0000001405087291 */ /* 0x000fe4000f8e40ff */
[----:B------:R-:W-:Y:S01]  /*4380*/  UISETP.NE.AND UP1, UPT, UR4, 0x10, UPT ;  /* 0x000000100400788c */ /* 0x000fe2000bf25270 */
[----:B------:R-:W-:Y:S01]  /*4390*/  PLOP3.LUT P0, PT, PT, PT, UP0, 0x80, 0x8 ;  /* 0x000000000008781c */ /* 0x000fe20003f0f008 */
[----:B------:R-:W-:Y:S02]  /*43a0*/  UIADD3 UR12, UPT, UPT, UR8, 0x80, URZ ;  /* 0x00000080080c7890 */ /* 0x000fe4000fffe0ff */
[----:B------:R-:W-:Y:S02]  /*43b0*/  USEL UR6, URZ, 0x1, UP1 ;  /* 0x00000001ff067887 */ /* 0x000fe40008800000 */
[----:B------:R-:W-:Y:S02]  /*43c0*/  USEL UR16, UR4, URZ, UP1 ;  /* 0x000000ff04107287 */ /* 0x000fe40008800000 */
[----:B------:R-:W-:Y:S02]  /*43d0*/  UIADD3 UR10, UPT, UPT, UR10, 0x80, URZ ;  /* 0x000000800a0a7890 */ /* 0x000fe4000fffe0ff */
[----:B------:R-:W-:Y:S01]  /*43e0*/  @UP0 ULEA UR4, UR16, UR17, 0x3 ;  /* 0x0000001110040291 */ /* 0x000fe2000f8e18ff */
[----:B------:R-:W-:Y:S01]  /*43f0*/  LOP3.LUT R0, R0, UR6, RZ, 0x3c, !PT ;  /* 0x0000000600007c12 */ /* 0x000fe2000f8e3cff */
[----:B------:R-:W-:Y:S01]  /*4400*/  UMOV UR9, 0x40004040 ;  /* 0x4000404000097882 */ /* 0x000fe20000000000 */
[----:B------:R-:W-:Y:S01]  /*4410*/  UMOV UR13, 0x40004040 ;  /* 0x40004040000d7882 */ /* 0x000fe20000000000 */
[----:B------:R-:W-:Y:S01]  /*4420*/  UMOV UR7, 0x80004020 ;  /* 0x8000402000077882 */ /* 0x000fe20000000000 */
[----:B-1----:R-:W-:Y:S04]  /*4430*/  @P0 SHF.L.U32 R4, R0, 0x1f, RZ ;  /* 0x0000001f00040819 */ /* 0x002fe800000006ff */
[----:B------:R3:W4:Y:S01]  /*4440*/  @P0 SYNCS.PHASECHK.TRANS64.TRYWAIT P1, [UR4], R4 ;  /* 0x00000004ff0005a7 */ /* 0x0007220008021104 */
[----:B------:R-:W-:Y:S11]  /*4450*/  ELECT P0, URZ, PT ;  /* 0x0000000000ff782f */ /* 0x000ff60003800000 */
[----:B------:R-:W-:Y:S02]  /*4460*/  @!UPT UIADD3 URZ, UPT, UPT, URZ, URZ, URZ ;  /* 0x000000fffffff290 */ /* 0x000fe4000fffe0ff */
[C---:B-----5:R-:W-:Y:S01]  /*4470*/  @P0 R2UR.BROADCAST UR14, R5.reuse ;  /* 0x00000000050e02ca */ /* 0x060fe200008e0000 */
[----:B------:R-:W-:Y:S01]  /*4480*/  ULEA UR4, UR5, UR19, 0x9 ;  /* 0x0000001305047291 */ /* 0x000fe2000f8e48ff */
[----:B------:R-:W-:Y:S11]  /*4490*/  ELECT P0, URZ, PT ;  /* 0x0000000000ff782f */ /* 0x000ff60003800000 */
[----:B------:R-:W-:Y:S02]  /*44a0*/  @!UPT UIADD3 URZ, UPT, UPT, URZ, URZ, URZ ;  /* 0x000000fffffff290 */ /* 0x000fe4000fffe0ff */
[----:B------:R-:W-:Y:S01]  /*44b0*/  @P0 R2UR.BROADCAST UR11, R5 ;  /* 0x00000000050b02ca */ /* 0x000fe200008e0000 */
[----:B------:R-:W-:Y:S01]  /*44c0*/  UIADD3 UR6, UPT, UPT, UR4, 0x2, URZ ;  /* 0x0000000204067890 */ /* 0x000fe2000fffe0ff */
[----:B------:R-:W-:Y:S02]  /*44d0*/  UMOV UR5, 0x80004020 ;  /* 0x8000402000057882 */ /* 0x000fe40000000000 */
[----:B------:R1:W-:Y:S01]  /*44e0*/  UTCHMMA.2CTA gdesc[UR4], gdesc[UR8], tmem[UR14], tmem[UR26], idesc[UR27], UP2 ;  /* 0x00ff1a08040075ea */ /* 0x0003e2000920000e */
[----:B------:R-:W-:Y:S08]  /*44f0*/  UPLOP3.LUT UP2, UPT, UPT, UPT, UPT, 0x80, 0x8 ;  /* 0x000000000008789c */ /* 0x000ff00003f4f070 */
[----:B------:R3:W-:Y:S01]  /*4500*/  UTCHMMA.2CTA gdesc[UR6], gdesc[UR12], tmem[UR11], tmem[UR24], idesc[UR25], UPT ;  /* 0x00ff180c060075ea */ /* 0x0007e2000ba0000b */
[----:B------:R3:W-:Y:S01]  /*4510*/  UTCBAR.2CTA.MULTICAST [UR10], URZ, UR18 ;  /* 0x000000ff0a0073e9 */ /* 0x0007e20008200812 */
[----:B-1----:R-:W-:Y:S02]  /*4520*/  UIADD3 UR4, UPT, UPT, UR15, 0x1, URZ ;  /* 0x000000010f047890 */ /* 0x002fe4000fffe0ff */
[----:B------:R-:W-:Y:S02]  /*4530*/  UIADD3 UR8, UPT, UPT, UR15, -0x1, URZ ;  /* 0xffffffff0f087890 */ /* 0x000fe4000fffe0ff */
[----:B------:R-:W-:Y:S01]  /*4540*/  UISETP.GT.U32.AND UP0, UPT, UR4, 0x1, UPT ;  /* 0x000000010400788c */ /* 0x000fe2000bf04070 */
[----:B------:R-:W-:Y:S04]  /*4550*/  UMOV UR5, UR16 ;  /* 0x0000001000057c82 */ /* 0x000fe80008000000 */
[----:B------:R-:W-:Y:S04]  /*4560*/  UMOV UR15, UR8 ;  /* 0x00000008000f7c82 */ /* 0x000fe80008000000 */
[----:B------:R-:W-:Y:S05]  /*4570*/  BRA.U UP0, `(.L_x_81) ;  /* 0xfffffffd005c7547 */ /* 0x000fea000b83ffff */
.L_x_78:
[----:B------:R-:W-:-:S09]  /*4580*/  UIADD3 UR4, UPT, UPT, UR22, 0x160, URZ ;  /* 0x0000016016047890 */ /* 0x000fd2000fffe0ff */
[----:B------:R2:W-:Y:S01]  /*4590*/  UTCBAR.2CTA.MULTICAST [UR4], URZ, UR28 ;  /* 0x000000ff040073e9 */ /* 0x0005e2000820081c */
[----:B------:R-:W-:Y:S02]  /*45a0*/  NOP ;  /* 0x0000000000007918 */ /* 0x000fe40000000000 */
.L_x_77:
[----:B--2---:R-:W-:Y:S01]  /*45b0*/  UIADD3 UR4, UPT, UPT, UR21, 0x1, URZ ;  /* 0x0000000115047890 */ /* 0x004fe2000fffe0ff */
[----:B------:R-:W-:-:S03]  /*45c0*/  LOP3.LUT R2, R2, 0x1, RZ, 0x3c, !PT ;  /* 0x0000000102027812 */ /* 0x000fc600078e3cff */
[----:B------:R-:W-:-:S04]  /*45d0*/  UISETP.NE.AND UP0, UPT, UR4, 0x2, UPT ;  /* 0x000000020400788c */ /* 0x000fc8000bf05270 */
[----:B------:R-:W-:Y:S02]  /*45e0*/  USEL UR5, URZ, 0x1, UP0 ;  /* 0x00000001ff057887 */ /* 0x000fe40008000000 */
[----:B------:R-:W-:-:S04]  /*45f0*/  USEL UR21, UR4, URZ, UP0 ;  /* 0x000000ff04157287 */ /* 0x000fc80008000000 */
[----:B------:R-:W-:Y:S01]  /*4600*/  LOP3.LUT R8, R8, UR5, RZ, 0x3c, !PT ;  /* 0x0000000508087c12 */ /* 0x000fe2000f8e3cff */
[----:B------:R-:W-:Y:S07]  /*4610*/  @P2 BRA `(.L_x_82) ;  /* 0xfffffff800c82947 */ /* 0x000fee000383ffff */
[----:B------:R-:W2:Y:S01]  /*4620*/  S2UR UR8, SR_CgaCtaId ;  /* 0x00000000000879c3 */ /* 0x000ea20000008800 */
[----:B------:R-:W-:Y:S01]  /*4630*/  ELECT P0, URZ, PT ;  /* 0x0000000000ff782f */ /* 0x000fe20003800000 */
[----:B------:R-:W-:Y:S01]  /*4640*/  HFMA2 R0, -RZ, RZ, 0, 5.9604644775390625e-08 ;  /* 0x00000001ff007431 */ /* 0x000fe200000001ff */
[----:B------:R-:W-:-:S05]  /*4650*/  UMOV UR4, 0x40 ;  /* 0x0000004000047882 */ /* 0x000fca0000000000 */
[----:B------:R-:W-:Y:S01]  /*4660*/  UVIRTCOUNT.DEALLOC.SMPOOL 0x80 ;  /* 0x000000800000784c */ /* 0x000fe20000000000 */
[----:B------:R-:W-:Y:S02]  /*4670*/  UISETP.NE.AND UP0, UPT, UR31, URZ, UPT ;  /* 0x000000ff1f00728c */ /* 0x000fe4000bf05270 */
[----:B--2---:R-:W-:-:S09]  /*4680*/  ULEA UR8, UR8, UR4, 0x18 ;  /* 0x0000000408087291 */ /* 0x004fd2000f8ec0ff */
[----:B------:R2:W-:Y:S01]  /*4690*/  @P0 STS.U8 [UR8+0x1c], R0 ;  /* 0x00001c00ff000988 */ /* 0x0005e20008000008 */
[----:B------:R-:W-:Y:S05]  /*46a0*/  BRA.U UP0, `(.L_x_83) ;  /* 0x0000000100587547 */ /* 0x000fea000b800000 */
[----:B------:R-:W-:Y:S01]  /*46b0*/  UIADD3 UR5, UPT, UPT, UR17, 0x170, URZ ;  /* 0x0000017011057890 */ /* 0x000fe2000fffe0ff */
[----:B-1----:R-:W-:-:S03]  /*46c0*/  SHF.L.U32 R5, R8, 0x1f, RZ ;  /* 0x0000001f08057819 */ /* 0x002fc600000006ff */
[----:B------:R-:W-:-:S09]  /*46d0*/  ULEA UR4, UR21, UR5, 0x3 ;  /* 0x0000000515047291 */ /* 0x000fd2000f8e18ff */
[----:B------:R-:W1:Y:S02]  /*46e0*/  SYNCS.PHASECHK.TRANS64.TRYWAIT P0, [UR4], R5 ;  /* 0x00000005ff0075a7 */ /* 0x000e640008001104 */
[----:B-1----:R-:W-:Y:S05]  /*46f0*/  @!P0 BRA `(.L_x_84) ;  /* 0x0000006400e48947 */ /* 0x002fea0003800000 */
.L_x_201:
[----:B------:R-:W-:-:S04]  /*4700*/  UIADD3 UR4, UPT, UPT, UR21, 0x1, URZ ;  /* 0x0000000115047890 */ /* 0x000fc8000fffe0ff */
[----:B------:R-:W-:-:S04]  /*4710*/  UISETP.NE.AND UP1, UPT, UR4, 0x2, UPT ;  /* 0x000000020400788c */ /* 0x000fc8000bf25270 */
[----:B---3--:R-:W-:Y:S02]  /*4720*/  USEL UR6, URZ, 0x1, UP1 ;  /* 0x00000001ff067887 */ /* 0x008fe40008800000 */
[----:B------:R-:W-:-:S04]  /*4730*/  USEL UR4, UR4, URZ, UP1 ;  /* 0x000000ff04047287 */ /* 0x000fc80008800000 */
[----:B------:R-:W-:Y:S01]  /*4740*/  ULEA UR4, UR4, UR5, 0x3 ;  /* 0x0000000504047291 */ /* 0x000fe2000f8e18ff */
[----:B-1----:R-:W-:-:S04]  /*4750*/  LOP3.LUT R5, R8, UR6, RZ, 0x3c, !PT ;  /* 0x0000000608057c12 */ /* 0x002fc8000f8e3cff */
[----:B------:R-:W-:Y:S01]  /*4760*/  SHF.L.U32 R5, R5, 0x1f, RZ ;  /* 0x0000001f05057819 */ /* 0x000fe200000006ff */
[----:B--2---:R-:W-:-:S04]  /*4770*/  IMAD.U32 R0, RZ, RZ, UR4 ;  /* 0x00000004ff007e24 */ /* 0x004fc8000f8e00ff */
[----:B------:R1:W2:Y:S03]  /*4780*/  SYNCS.PHASECHK.TRANS64.TRYWAIT P0, [R0+URZ], R5 ;  /* 0x00000005000075a7 */ /* 0x0002a600080011ff */
[----:B--2---:R-:W-:Y:S05]  /*4790*/  @!P0 NANOSLEEP.SYNCS 0x989680 ;  /* 0x009896800000895d */ /* 0x004fea0003900000 */
[----:B------:R-:W2:Y:S02]  /*47a0*/  @!P0 SYNCS.PHASECHK.TRANS64 P0, [R0+URZ], R5 ;  /* 0x00000005000085a7 */ /* 0x000ea400080010ff */
[----:B--2---:R-:W-:Y:S05]  /*47b0*/  @P0 BRA `(.L_x_85) ;  /* 0x0000000000200947 */ /* 0x004fea0003800000 */
.L_x_86:
[----:B--2---:R2:W3:Y:S02]  /*47c0*/  SYNCS.PHASECHK.TRANS64.TRYWAIT P0, [R0+URZ], R5 ;  /* 0x00000005000075a7 */ /* 0x0044e400080011ff */
[----:B---3--:R-:W-:Y:S05]  /*47d0*/  @!P0 NANOSLEEP.SYNCS 0x989680 ;  /* 0x009896800000895d */ /* 0x008fea0003900000 */
[----:B------:R-:W3:Y:S02]  /*47e0*/  @!P0 SYNCS.PHASECHK.TRANS64 P0, [R0+URZ], R5 ;  /* 0x00000005000085a7 */ /* 0x000ee400080010ff */
[----:B---3--:R-:W-:Y:S05]  /*47f0*/  @!P0 BRA `(.L_x_86) ;  /* 0xfffffffc00f08947 */ /* 0x008fea000383ffff */
[----:B------:R-:W-:Y:S05]  /*4800*/  BRA `(.L_x_85) ;  /* 0x00000000000c7947 */ /* 0x000fea0003800000 */
.L_x_83:
[----:B------:R-:W-:-:S04]  /*4810*/  UIADD3 UR4, UPT, UPT, UR17, 0x180, URZ ;  /* 0x0000018011047890 */ /* 0x000fc8000fffe0ff */
[----:B------:R-:W-:-:S09]  /*4820*/  UPRMT UR4, UR30, 0x654, UR4 ;  /* 0x000006541e047896 */ /* 0x000fd20008000004 */
[----:B------:R-:W-:Y:S03]  /*4830*/  SYNCS.ARRIVE.TRANS64.RED.A1T0 RZ, [UR4], RZ ;  /* 0x000000ffffff79a7 */ /* 0x000fe60008100404 */
.L_x_85:
[----:B-12---:R-:W-:Y:S01]  /*4840*/  SHF.L.U32 R5, RZ, 0x1f, RZ ;  /* 0x0000001fff057819 */ /* 0x006fe200000006ff */
[----:B------:R-:W-:Y:S01]  /*4850*/  UIADD3 UR4, UPT, UPT, UR17, 0x180, URZ ;  /* 0x0000018011047890 */ /* 0x000fe2000fffe0ff */
[----:B------:R-:W-:Y:S02]  /*4860*/  PLOP3.LUT P0, PT, PT, PT, UP0, 0x80, 0x8 ;  /* 0x000000000008781c */ /* 0x000fe40003f0f008 */
[----:B----4-:R-:W1:Y:S02]  /*4870*/  SYNCS.PHASECHK.TRANS64.TRYWAIT P1, [UR17+0x180], R5 ;  /* 0x00018005ff0075a7 */ /* 0x010e640008021111 */
[----:B-1----:R-:W-:Y:S09]  /*4880*/  @!P1 BRA `(.L_x_87) ;  /* 0x0000006400989947 */ /* 0x002ff20003800000 */
.L_x_203:
[----:B------:R-:W-:Y:S01]  /*4890*/  @!UP0 UPRMT UR4, UR30, 0x654, UR4 ;  /* 0x000006541e048896 */ /* 0x000fe20008000004 */
[----:B------:R-:W-:Y:S01]  /*48a0*/  LOP3.LUT R2, R3, 0xffff, RZ, 0xc0, !PT ;  /* 0x0000ffff03027812 */ /* 0x000fe200078ec0ff */
[----:B------:R-:W-:Y:S02]  /*48b0*/  IMAD.MOV.U32 R3, RZ, RZ, 0xffff ;  /* 0x0000ffffff037424 */ /* 0x000fe400078e00ff */
[----:B-1----:R-:W-:Y:S01]  /*48c0*/  IMAD.MOV.U32 R5, RZ, RZ, 0x1 ;  /* 0x00000001ff057424 */ /* 0x002fe200078e00ff */
[----:B------:R-:W-:-:S04]  /*48d0*/  SHF.R.U32.HI R2, RZ, 0x5, R2 ;  /* 0x00000005ff027819 */ /* 0x000fc80000011602 */
[----:B------:R-:W-:Y:S01]  /*48e0*/  @!P0 SYNCS.ARRIVE.TRANS64.RED.A1T0 RZ, [UR4], RZ ;  /* 0x000000ffffff89a7 */ /* 0x000fe20008100404 */
[----:B------:R-:W-:Y:S01]  /*48f0*/  NOP ;  /* 0x0000000000007918 */ /* 0x000fe20000000000 */
[----:B------:R-:W1:Y:S01]  /*4900*/  LDS R0, [UR8+0x14] ;  /* 0x00001408ff007984 */ /* 0x000e620008000800 */
[-C--:B------:R-:W-:Y:S02]  /*4910*/  SHF.L.U32 R3, R3, R2.reuse, RZ ;  /* 0x0000000203037219 */ /* 0x080fe400000006ff */
[----:B------:R-:W-:Y:S02]  /*4920*/  SHF.L.U32 R5, R5, R2, RZ ;  /* 0x0000000205057219 */ /* 0x000fe400000006ff */
[----:B-1----:R-:W-:-:S04]  /*4930*/  LOP3.LUT R0, R0, R3, RZ, 0xc0, !PT ;  /* 0x0000000300007212 */ /* 0x002fc800078ec0ff */
[----:B------:R-:W-:-:S13]  /*4940*/  ISETP.NE.AND P0, PT, R0, R3, PT ;  /* 0x000000030000720c */ /* 0x000fda0003f05270 */
[----:B------:R-:W-:Y:S05]  /*4950*/  @P0 BRA `(.L_x_88) ;  /* 0x00000000005c0947 */ /* 0x000fea0003800000 */
[----:B------:R-:W1:Y:S02]  /*4960*/  LDS R0, [UR8+0x18] ;  /* 0x00001808ff007984 */ /* 0x000e640008000800 */
[----:B-1----:R-:W-:-:S04]  /*4970*/  LOP3.LUT R0, R0, R5, RZ, 0xc0, !PT ;  /* 0x0000000500007212 */ /* 0x002fc800078ec0ff */
[----:B------:R-:W-:-:S13]  /*4980*/  ISETP.NE.AND P0, PT, R0, R5, PT ;  /* 0x000000050000720c */ /* 0x000fda0003f05270 */
[----:B------:R-:W-:Y:S05]  /*4990*/  @P0 BRA `(.L_x_89) ;  /* 0x0000000000400947 */ /* 0x000fea0003800000 */
[----:B------:R-:W-:Y:S01]  /*49a0*/  R2UR UR4, R3 ;  /* 0x00000000030472ca */ /* 0x000fe200000e0000 */
[----:B------:R-:W1:Y:S01]  /*49b0*/  S2R R2, SR_LANEID ;  /* 0x0000000000027919 */ /* 0x000e620000000000 */
[----:B------:R-:W-:-:S04]  /*49c0*/  LOP3.LUT R5, RZ, R5, RZ, 0x33, !PT ;  /* 0x00000005ff057212 */ /* 0x000fc800078e33ff */
[----:B---3--:R-:W2:Y:S07]  /*49d0*/  REDUX UR6, R5 ;  /* 0x00000000050673c4 */ /* 0x008eae0000000000 */
[----:B------:R-:W-:-:S03]  /*49e0*/  ULOP3.LUT UR5, URZ, UR4, URZ, 0x33, !UPT ;  /* 0x00000004ff057292 */ /* 0x000fc6000f8e33ff */
[----:B------:R-:W-:Y:S02]  /*49f0*/  VOTEU.ANY UR4, UPT, PT ;  /* 0x0000000000047886 */ /* 0x000fe400038e0100 */
[----:B------:R-:W-:Y:S01]  /*4a00*/  UFLO.U32 UR4, UR4 ;  /* 0x00000004000472bd */ /* 0x000fe200080e0000 */
[----:B------:R-:W-:-:S04]  /*4a10*/  IMAD.U32 R0, RZ, RZ, UR5 ;  /* 0x00000005ff007e24 */ /* 0x000fc8000f8e00ff */
[----:B------:R-:W3:Y:S02]  /*4a20*/  REDUX UR7, R0 ;  /* 0x00000000000773c4 */ /* 0x000ee40000000000 */
[----:B------:R4:W-:Y:S01]  /*4a30*/  UTCATOMSWS.AND URZ, UR5 ;  /* 0x0000000500ff79e3 */ /* 0x0009e20008000000 */
[----:B-1----:R-:W-:Y:S01]  /*4a40*/  ISETP.EQ.U32.AND P0, PT, R2, UR4, PT ;  /* 0x0000000402007c0c */ /* 0x002fe2000bf02070 */
[----:B--2---:R-:W-:Y:S02]  /*4a50*/  IMAD.U32 R2, RZ, RZ, UR6 ;  /* 0x00000006ff027e24 */ /* 0x004fe4000f8e00ff */
[----:B---3--:R-:W-:-:S10]  /*4a60*/  IMAD.U32 R3, RZ, RZ, UR7 ;  /* 0x00000007ff037e24 */ /* 0x008fd4000f8e00ff */
[----:B------:R4:W-:Y:S04]  /*4a70*/  @P0 ATOMS.AND RZ, [UR8+0x14], R3 ;  /* 0x00001403ffff098c */ /* 0x0009e8000a800008 */
[----:B------:R4:W-:Y:S01]  /*4a80*/  @P0 ATOMS.AND RZ, [UR8+0x18], R2 ;  /* 0x00001802ffff098c */ /* 0x0009e2000a800008 */
[----:B------:R-:W-:Y:S05]  /*4a90*/  BRA `(.L_x_90) ;  /* 0x0000000000147947 */ /* 0x000fea0003800000 */
.L_x_89:
[----:B------:R-:W-:Y:S02]  /*4aa0*/  MOV R2, 0x4ac0 ;  /* 0x00004ac000027802 */ /* 0x000fe40000000f00 */
[----:B---3-5:R-:W-:Y:S05]  /*4ab0*/  CALL.REL.NOINC `($__internal_0_$__cuda_sm10x_tcgen05_guardrail_trap_col_being_dealloced_not_returned_by_alloc) ;  /* 0x00000068007c7944 */ /* 0x028fea0003c00000 */
[----:B------:R-:W-:Y:S05]  /*4ac0*/  BRA `(.L_x_90) ;  /* 0x0000000000087947 */ /* 0x000fea0003800000 */
.L_x_88:
[----:B------:R-:W-:Y:S02]  /*4ad0*/  MOV R2, 0x4af0 ;  /* 0x00004af000027802 */ /* 0x000fe40000000f00 */
[----:B---3-5:R-:W-:Y:S05]  /*4ae0*/  CALL.REL.NOINC `($__internal_2_$__cuda_sm10x_tcgen05_guardrail_trap_unallocated_columns_being_dealloced) ;  /* 0x0000006800887944 */ /* 0x028fea0003c00000 */
.L_x_90:
[----:B------:R-:W-:Y:S01]  /*4af0*/  NOP ;  /* 0x0000000000007918 */ /* 0x000fe20000000000 */
[----:B----4-:R-:W-:Y:S05]  /*4b00*/  EXIT ;  /* 0x000000000000794d */ /* 0x010fea0003800000 */
.L_x_62:
[----:B------:R-:W-:-:S09]  /*4b10*/  UISETP.NE.OR UP0, UPT, UR18, 0x3, !UP3 ;  /* 0x000000031200788c */ /* 0x000fd2000df05670 */
[----:B------:R-:W-:Y:S05]  /*4b20*/  BRA.U UP0, `(.L_x_91) ;  /* 0x0000001100b07547 */ /* 0x000fea000b800000 */
[----:B------:R-:W2:Y:S01]  /*4b30*/  LDCU.64 UR4, c[0x0][0x888] ;  /* 0x00011100ff0477ac */ /* 0x000ea20008000a00 */
[----:B------:R-:W3:Y:S01]  /*4b40*/  S2UR UR10, SR_CgaCtaId ;  /* 0x00000000000a79c3 */ /* 0x000ee20000008800 */
[----:B------:R-:W-:Y:S01]  /*4b50*/  HFMA2 R10, -RZ, RZ, 0, 5.9604644775390625e-08 ;  /* 0x00000001ff0a7431 */ /* 0x000fe200000001ff */
[----:B------:R-:W-:Y:S01]  /*4b60*/  MOV R9, RZ ;  /* 0x000000ff00097202 */ /* 0x000fe20000000f00 */
[----:B------:R-:W4:Y:S01]  /*4b70*/  LDCU UR48, c[0x0][0x370] ;  /* 0x00006e00ff3077ac */ /* 0x000f220008000800 */
[----:B------:R-:W-:Y:S01]  /*4b80*/  HFMA2 R0, -RZ, RZ, 0, 0.0078125 ;  /* 0x00002000ff007431 */ /* 0x000fe200000001ff */
[----:B------:R-:W4:Y:S03]  /*4b90*/  LDCU.128 UR44, c[0x0][0xb10] ;  /* 0x00016200ff2c77ac */ /* 0x000f260008000c00 */
[----:B------:R-:W1:Y:S01]  /*4ba0*/  LDC.64 R12, c[0x0][0x348] ;  /* 0x0000d200ff0c7b82 */ /* 0x000e620000000a00 */
[----:B------:R-:W3:Y:S01]  /*4bb0*/  LDCU UR38, c[0x0][0x374] ;  /* 0x00006e80ff2677ac */ /* 0x000ee20008000800 */
[----:B------:R-:W3:Y:S01]  /*4bc0*/  LDCU.64 UR40, c[0x0][0x890] ;  /* 0x00011200ff2877ac */ /* 0x000ee20008000a00 */
[----:B------:R-:W3:Y:S01]  /*4bd0*/  LDCU UR30, c[0x0][0xb0c] ;  /* 0x00016180ff1e77ac */ /* 0x000ee20008000800 */
[----:B--2---:R-:W-:Y:S01]  /*4be0*/  UISETP.NE.U32.AND UP0, UPT, UR4, URZ, UPT ;  /* 0x000000ff0400728c */ /* 0x004fe2000bf05070 */
[----:B------:R-:W2:Y:S01]  /*4bf0*/  LDCU UR63, c[0x0][0xb20] ;  /* 0x00016400ff3f77ac */ /* 0x000ea20008000800 */
[----:B------:R-:W2:Y:S01]  /*4c00*/  LDCU UR4, c[0x0][0xb30] ;  /* 0x00016600ff0477ac */ /* 0x000ea20008000800 */
[----:B------:R-:W2:Y:S01]  /*4c10*/  LDCU.128 UR56, c[0x0][0x980] ;  /* 0x00013000ff3877ac */ /* 0x000ea20008000c00 */
[----:B------:R-:W-:Y:S01]  /*4c20*/  UMOV UR31, 0x400 ;  /* 0x00000400001f7882 */ /* 0x000fe20000000000 */
[----:B----4-:R-:W-:-:S02]  /*4c30*/  UIMAD.WIDE.U32 UR6, UR48, UR44, URZ ;  /* 0x0000002c300672a5 */ /* 0x010fc4000f8e00ff */
[----:B---3--:R-:W-:Y:S02]  /*4c40*/  UIMAD.WIDE.U32 UR8, UR38, UR47, URZ ;  /* 0x0000002f260872a5 */ /* 0x008fe4000f8e00ff */
[----:B------:R-:W-:Y:S02]  /*4c50*/  ULEA UR31, UR10, UR31, 0x18 ;  /* 0x0000001f0a1f7291 */ /* 0x000fe4000f8ec0ff */
[----:B------:R-:W-:Y:S02]  /*4c60*/  UISETP.NE.AND.EX UP5, UPT, UR5, URZ, UPT, UP0 ;  /* 0x000000ff0500728c */ /* 0x000fe4000bfa5300 */
[----:B------:R-:W-:Y:S02]  /*4c70*/  UISETP.NE.U32.AND UP6, UPT, UR40, URZ, UPT ;  /* 0x000000ff2800728c */ /* 0x000fe4000bfc5070 */
[----:B------:R-:W-:Y:S02]  /*4c80*/  UIADD3 UR50, UPT, UPT, UR31, 0x118, URZ ;  /* 0x000001181f327890 */ /* 0x000fe4000fffe0ff */
[----:B------:R-:W-:-:S02]  /*4c90*/  UIADD3 UR49, UPT, UPT, UR31, 0x158, URZ ;  /* 0x000001581f317890 */ /* 0x000fc4000fffe0ff */
[----:B------:R-:W-:Y:S02]  /*4ca0*/  UIADD3 UR33, UPT, UPT, UR31, 0x100, URZ ;  /* 0x000001001f217890 */ /* 0x000fe4000fffe0ff */
[----:B------:R-:W-:Y:S02]  /*4cb0*/  UIADD3 UR25, UPT, UPT, UR31, 0x108, URZ ;  /* 0x000001081f197890 */ /* 0x000fe4000fffe0ff */
[----:B------:R-:W-:Y:S02]  /*4cc0*/  UIADD3 UR17, UPT, UPT, UR31, 0x110, URZ ;  /* 0x000001101f117890 */ /* 0x000fe4000fffe0ff */
[----:B------:R-:W-:Y:S02]  /*4cd0*/  UISETP.NE.AND UP0, UPT, UR39, 0x1, UPT ;  /* 0x000000012700788c */ /* 0x000fe4000bf05270 */
[----:B------:R-:W-:Y:S01]  /*4ce0*/  UISETP.NE.AND UP0, UPT, UR30, 0x1, UPT ;  /* 0x000000011e00788c */ /* 0x000fe2000bf05270 */
[----:B------:R-:W-:Y:S01]  /*4cf0*/  UMOV UR61, UR7 ;  /* 0x00000007003d7c82 */ /* 0x000fe20008000000 */
[----:B------:R-:W-:Y:S01]  /*4d00*/  UMOV UR60, UR9 ;  /* 0x00000009003c7c82 */ /* 0x000fe20008000000 */
[----:B------:R-:W-:-:S02]  /*4d10*/  UISETP.GE.AND UP2, UPT, UR39, 0x1, UPT ;  /* 0x000000012700788c */ /* 0x000fc4000bf46270 */
[----:B------:R-:W-:Y:S02]  /*4d20*/  UISETP.NE.AND UP0, UPT, UR46, 0x1, UPT ;  /* 0x000000012e00788c */ /* 0x000fe4000bf05270 */
[----:B------:R-:W-:Y:S01]  /*4d30*/  UPLOP3.LUT UP4, UPT, UPT, UPT, UPT, 0x40, 0x4 ;  /* 0x000000000004789c */ /* 0x000fe20003f8e870 */
[----:B------:R-:W3:Y:S01]  /*4d40*/  LDCU.64 UR22, c[0x0][0xb28] ;  /* 0x00016500ff1677ac */ /* 0x000ee20008000a00 */
[----:B------:R-:W4:Y:S01]  /*4d50*/  LDCU.64 UR42, c[0x0][0x990] ;  /* 0x00013200ff2a77ac */ /* 0x000f220008000a00 */
[----:B------:R-:W-:Y:S02]  /*4d60*/  UISETP.NE.AND.EX UP6, UPT, UR41, URZ, UPT, UP6 ;  /* 0x000000ff2900728c */ /* 0x000fe4000bfc5360 */
[----:B------:R-:W-:Y:S02]  /*4d70*/  UPRMT UR50, UR10, 0x654, UR50 ;  /* 0x000006540a327896 */ /* 0x000fe40008000032 */
[----:B------:R-:W-:Y:S02]  /*4d80*/  UPRMT UR49, URZ, 0x654, UR49 ;  /* 0x00000654ff317896 */ /* 0x000fe40008000031 */
[----:B------:R-:W-:-:S02]  /*4d90*/  UPRMT UR55, UR10, 0x654, UR33 ;  /* 0x000006540a377896 */ /* 0x000fc40008000021 */
[----:B------:R-:W-:Y:S02]  /*4da0*/  UPRMT UR54, UR10, 0x654, UR25 ;  /* 0x000006540a367896 */ /* 0x000fe40008000019 */
[----:B------:R-:W-:Y:S02]  /*4db0*/  UPRMT UR53, UR10, 0x654, UR17 ;  /* 0x000006540a357896 */ /* 0x000fe40008000011 */
[----:B------:R-:W-:Y:S02]  /*4dc0*/  USHF.R.U32.HI UR61, URZ, UR45, UR61 ;  /* 0x0000002dff3d7299 */ /* 0x000fe4000801163d */
[----:B--2---:R-:W-:Y:S02]  /*4dd0*/  USHF.R.U32.HI UR60, URZ, UR63, UR60 ;  /* 0x0000003fff3c7299 */ /* 0x004fe4000801163c */
[----:B------:R-:W-:Y:S02]  /*4de0*/  UISETP.NE.AND UP3, UPT, UR4, 0x1, UPT ;  /* 0x000000010400788c */ /* 0x000fe4000bf65270 */
[----:B------:R-:W-:-:S02]  /*4df0*/  UISETP.NE.AND UP2, UPT, UR56, 0x1, UPT ;  /* 0x000000013800788c */ /* 0x000fc4000bf45270 */
[----:B-1-34-:R-:W-:-:S11]  /*4e00*/  UISETP.NE.AND UP0, UPT, UR59, 0x1, UPT ;  /* 0x000000013b00788c */ /* 0x01afd6000bf05270 */
.L_x_102:
[----:B------:R-:W-:Y:S04]  /*4e10*/  SHF.L.U32 R3, R9, 0x1f, RZ ;  /* 0x0000001f09037819 */ /* 0x000fe800000006ff */
[----:B-1----:R-:W1:Y:S02]  /*4e20*/  SYNCS.PHASECHK.TRANS64.TRYWAIT P0, [UR31+0x150], R3 ;  /* 0x00015003ff0075a7 */ /* 0x002e64000800111f */
[----:B-1----:R-:W-:Y:S05]  /*4e30*/  @!P0 BRA `(.L_x_92) ;  /* 0x0000006000448947 */ /* 0x002fea0003800000 */
.L_x_205:
[----:B------:R-:W2:Y:S01]  /*4e40*/  LDS.128 R4, [UR31+0x190] ;  /* 0x0001901fff047984 */ /* 0x000ea20008000c00 */
[----:B------:R-:W-:Y:S01]  /*4e50*/  UISETP.GE.AND UP0, UPT, UR39, 0x1, UPT ;  /* 0x000000012700788c */ /* 0x000fe2000bf06270 */
[----:B------:R-:W-:Y:S01]  /*4e60*/  @!PT LDS RZ, [RZ] ;  /* 0x00000000fffff984 */ /* 0x000fe20000000800 */
[----:B------:R-:W-:Y:S01]  /*4e70*/  @!PT LDS RZ, [RZ] ;  /* 0x00000000fffff984 */ /* 0x000fe20000000800 */
[----:B------:R-:W-:Y:S01]  /*4e80*/  @!PT LDS RZ, [RZ] ;  /* 0x00000000fffff984 */ /* 0x000fe20000000800 */
[----:B------:R-:W-:Y:S01]  /*4e90*/  @!PT LDS RZ, [RZ] ;  /* 0x00000000fffff984 */ /* 0x000fe20000000800 */
[----:B------:R3:W-:Y:S06]  /*4ea0*/  MEMBAR.ALL.CTA ;  /* 0x0000000000007992 */ /* 0x0007ec0000008000 */
[----:B---3--:R-:W3:Y:S02]  /*4eb0*/  FENCE.VIEW.ASYNC.S ;  /* 0x00000000000073c6 */ /* 0x008ee40000000000 */
[----:B---3--:R-:W-:Y:S01]  /*4ec0*/  SYNCS.ARRIVE.TRANS64.RED.A1T0 RZ, [UR49], RZ ;  /* 0x000000ffffff79a7 */ /* 0x008fe20008100431 */
[----:B--2---:R-:W-:Y:S11]  /*4ed0*/  LOP3.LUT P0, RZ, R6, 0x1, RZ, 0xc0, !PT ;  /* 0x0000000106ff7812 */ /* 0x004ff6000780c0ff */
[----:B------:R-:W-:Y:S02]  /*4ee0*/  @!UPT UIADD3 URZ, UPT, UPT, URZ, URZ, URZ ;  /* 0x000000fffffff290 */ /* 0x000fe4000fffe0ff */
[----:B------:R-:W-:Y:S01]  /*4ef0*/  VOTEU.ANY UP2, P0 ;  /* 0x0000000000ff7886 */ /* 0x000fe20000040100 */
[----:B------:R-:W-:Y:S11]  /*4f00*/  PLOP3.LUT P0, PT, PT, PT, UP2, 0x80, 0x8 ;  /* 0x000000000008781c */ /* 0x000ff60003f0f028 */
[----:B------:R-:W-:Y:S02]  /*4f10*/  @!UPT UIADD3 URZ, UPT, UPT, URZ, URZ, URZ ;  /* 0x000000fffffff290 */ /* 0x000fe4000fffe0ff */
[----:B-1----:R-:W-:Y:S02]  /*4f20*/  @P0 MOV R3, R4 ;  /* 0x0000000400030202 */ /* 0x002fe40000000f00 */
[----:B------:R-:W-:Y:S02]  /*4f30*/  @P0 LOP3.LUT R2, R5, 0xffff, RZ, 0xc0, !PT ;  /* 0x0000ffff05020812 */ /* 0x000fe400078ec0ff */
[----:B------:R-:W-:Y:S02]  /*4f40*/  @P0 R2UR UR5, R3 ;  /* 0x00000000030502ca */ /* 0x000fe400000e0000 */
[----:B------:R-:W-:Y:S11]  /*4f50*/  @P0 R2UR UR4, R2 ;  /* 0x00000000020402ca */ /* 0x000ff600000e0000 */
[----:B------:R-:W-:Y:S02]  /*4f60*/  @UP2 UMOV UR15, UR5 ;  /* 0x00000005000f2c82 */ /* 0x000fe40008000000 */
[----:B------:R-:W-:Y:S01]  /*4f70*/  @UP2 UMOV UR14, UR4 ;  /* 0x00000004000e2c82 */ /* 0x000fe20008000000 */
[----:B------:R-:W-:Y:S05]  /*4f80*/  BRA.U !UP0, `(.L_x_93) ;  /* 0x0000000108c07547 */ /* 0x000fea000b800000 */
[----:B------:R-:W-:Y:S02]  /*4f90*/  UIMAD.WIDE.U32 UR8, UR14, UR47, URZ ;  /* 0x0000002f0e0872a5 */ /* 0x000fe4000f8e00ff */
[----:B------:R-:W-:Y:S02]  /*4fa0*/  UP2UR UR16, UPR, URZ, 0x4 ;  /* 0x00000004ff107883 */ /* 0x000fe40008000000 */
[----:B------:R-:W-:Y:S02]  /*4fb0*/  UISETP.NE.AND UP2, UPT, UR46, 0x1, UPT ;  /* 0x000000012e00788c */ /* 0x000fe4000bf45270 */
[----:B------:R-:W-:Y:S02]  /*4fc0*/  UIMAD.WIDE.U32 UR10, UR15, UR44, URZ ;  /* 0x0000002c0f0a72a5 */ /* 0x000fe4000f8e00ff */
[----:B------:R-:W-:Y:S02]  /*4fd0*/  USEL UR4, UR38, UR60, !UP2 ;  /* 0x0000003c26047287 */ /* 0x000fe4000d000000 */
[----:B------:R-:W-:Y:S02]  /*4fe0*/  UISETP.NE.AND UP0, UPT, UR30, 0x1, UPT ;  /* 0x000000011e00788c */ /* 0x000fe4000bf05270 */
[----:B------:R-:W-:Y:S02]  /*4ff0*/  UP2UR UR20, UPR, URZ, 0x2 ;  /* 0x00000002ff147883 */ /* 0x000fe40008000000 */
[----:B------:R-:W-:Y:S02]  /*5000*/  UISETP.NE.AND UP1, UPT, UR39, 0x1, UPT ;  /* 0x000000012700788c */ /* 0x000fe4000bf25270 */
[----:B------:R-:W-:Y:S02]  /*5010*/  UIMAD.WIDE.U32 UR12, UR4, UR22, URZ ;  /* 0x00000016040c72a5 */ /* 0x000fe4000f8e00ff */
[----:B------:R-:W-:Y:S01]  /*5020*/  USEL UR7, UR48, UR61, !UP0 ;  /* 0x0000003d30077287 */ /* 0x000fe2000c000000 */
[----:B------:R-:W-:Y:S02]  /*5030*/  UMOV UR5, UR9 ;  /* 0x0000000900057c82 */ /* 0x000fe40008000000 */
[----:B------:R-:W-:Y:S02]  /*5040*/  USHF.R.U32.HI UR6, URZ, UR63, UR5 ;  /* 0x0000003fff067299 */ /* 0x000fe40008011605 */
[----:B------:R-:W-:Y:S02]  /*5050*/  UIMAD.WIDE.U32 UR18, UR7, UR22, URZ ;  /* 0x00000016071272a5 */ /* 0x000fe4000f8e00ff */
[----:B------:R-:W-:Y:S02]  /*5060*/  USEL UR6, UR14, UR6, !UP2 ;  /* 0x000000060e067287 */ /* 0x000fe4000d000000 */
[----:B------:R-:W-:Y:S01]  /*5070*/  UISETP.NE.AND UP2, UPT, UR16, URZ, UPT ;  /* 0x000000ff1000728c */ /* 0x000fe2000bf45270 */
[----:B------:R-:W-:Y:S01]  /*5080*/  UMOV UR5, UR11 ;  /* 0x0000000b00057c82 */ /* 0x000fe20008000000 */
[----:B------:R-:W-:Y:S02]  /*5090*/  UIMAD.WIDE.U32 UR10, UR6, UR22, URZ ;  /* 0x00000016060a72a5 */ /* 0x000fe4000f8e00ff */
[----:B------:R-:W-:Y:S03]  /*50a0*/  USHF.R.U32.HI UR8, URZ, UR45, UR5 ;  /* 0x0000002dff087299 */ /* 0x000fe60008011605 */
[----:B------:R-:W-:Y:S02]  /*50b0*/  UMOV UR5, UR13 ;  /* 0x0000000d00057c82 */ /* 0x000fe40008000000 */
[----:B------:R-:W-:Y:S03]  /*50c0*/  @UP1 USHF.R.U32.HI UR4, URZ, UR23, UR5 ;  /* 0x00000017ff041299 */ /* 0x000fe60008011605 */
[----:B------:R-:W-:Y:S01]  /*50d0*/  UMOV UR5, UR19 ;  /* 0x0000001300057c82 */ /* 0x000fe20008000000 */
[----:B------:R-:W-:Y:S02]  /*50e0*/  UIMAD UR4, UR39, UR4, URZ ;  /* 0x00000004270472a4 */ /* 0x000fe4000f8e02ff */
[----:B------:R-:W-:Y:S02]  /*50f0*/  @UP1 USHF.R.U32.HI UR7, URZ, UR23, UR5 ;  /* 0x00000017ff071299 */ /* 0x000fe40008011605 */
[----:B------:R-:W-:Y:S02]  /*5100*/  USEL UR5, UR15, UR8, !UP0 ;  /* 0x000000080f057287 */ /* 0x000fe4000c000000 */
[----:B------:R-:W-:Y:S02]  /*5110*/  UIMAD UR8, UR39, UR7, URZ ;  /* 0x00000007270872a4 */ /* 0x000fe4000f8e02ff */
[----:B------:R-:W-:Y:S03]  /*5120*/  UISETP.GE.AND UP0, UPT, UR6, UR4, UPT ;  /* 0x000000040600728c */ /* 0x000fe6000bf06270 */
[----:B------:R-:W-:Y:S01]  /*5130*/  UMOV UR4, UR11 ;  /* 0x0000000b00047c82 */ /* 0x000fe20008000000 */
[----:B------:R-:W-:Y:S02]  /*5140*/  UISETP.GE.OR UP0, UPT, UR5, UR8, UP0 ;  /* 0x000000080500728c */ /* 0x000fe40008706670 */
[----:B------:R-:W-:Y:S02]  /*5150*/  USHF.R.U32.HI UR4, URZ, UR23, UR4 ;  /* 0x00000017ff047299 */ /* 0x000fe40008011604 */
[----:B------:R-:W-:Y:S02]  /*5160*/  UIMAD.WIDE.U32 UR8, UR5, UR22, URZ ;  /* 0x00000016050872a5 */ /* 0x000fe4000f8e00ff */
[----:B------:R-:W-:Y:S04]  /*5170*/  USEL UR10, UR6, UR4, !UP1 ;  /* 0x00000004060a7287 */ /* 0x000fe8000c800000 */
[----:B------:R-:W-:Y:S01]  /*5180*/  UIADD3 UR11, UPT, UPT, -UR10, URZ, URZ ;  /* 0x000000ff0a0b7290 */ /* 0x000fe2000fffe1ff */
[----:B------:R-:W-:Y:S02]  /*5190*/  @!UP0 UMOV UR4, UR9 ;  /* 0x0000000900048c82 */ /* 0x000fe40008000000 */
[----:B------:R-:W-:Y:S02]  /*51a0*/  @!UP0 USHF.R.U32.HI UR4, URZ, UR23, UR4 ;  /* 0x00000017ff048299 */ /* 0x000fe40008011604 */
[----:B------:R-:W-:Y:S02]  /*51b0*/  UIMAD UR8, UR39, UR11, UR6 ;  /* 0x0000000b270872a4 */ /* 0x000fe4000f8e0206 */
[----:B------:R-:W-:Y:S02]  /*51c0*/  @!UP0 USEL UR4, UR5, UR4, !UP1 ;  /* 0x0000000405048287 */ /* 0x000fe4000c800000 */
[----:B------:R-:W-:Y:S02]  /*51d0*/  UISETP.NE.AND UP1, UPT, UR20, URZ, UPT ;  /* 0x000000ff1400728c */ /* 0x000fe4000bf25270 */
[----:B------:R-:W-:Y:S02]  /*51e0*/  @!UP0 UIMAD UR8, UR7, UR8, UR4 ;  /* 0x00000008070882a4 */ /* 0x000fe4000f8e0204 */
[----:B------:R-:W-:Y:S02]  /*51f0*/  @!UP0 UIADD3 UR9, UPT, UPT, UR10, -UR4, URZ ;  /* 0x800000040a098290 */ /* 0x000fe4000fffe0ff */
[----:B------:R-:W-:Y:S02]  /*5200*/  UIADD3 UR4, UPT, UPT, -UR5, URZ, URZ ;  /* 0x000000ff05047290 */ /* 0x000fe4000fffe1ff */
[----:B------:R-:W-:Y:S02]  /*5210*/  UIADD3 UR7, UPT, UPT, -UR6, URZ, URZ ;  /* 0x000000ff06077290 */ /* 0x000fe4000fffe1ff */
[----:B------:R-:W-:Y:S02]  /*5220*/  @!UP0 UIMAD UR6, UR9, UR39, UR5 ;  /* 0x00000027090682a4 */ /* 0x000fe4000f8e0205 */
[----:B------:R-:W-:Y:S02]  /*5230*/  UIMAD UR15, UR30, UR4, UR15 ;  /* 0x000000041e0f72a4 */ /* 0x000fe4000f8e020f */
[----:B------:R-:W-:Y:S01]  /*5240*/  UIMAD UR4, UR46, UR7, UR14 ;  /* 0x000000072e0472a4 */ /* 0x000fe2000f8e020e */
[----:B------:R-:W-:Y:S02]  /*5250*/  @!UP0 UMOV UR5, UR8 ;  /* 0x0000000800058c82 */ /* 0x000fe40008000000 */
[----:B------:R-:W-:Y:S02]  /*5260*/  UIMAD UR15, UR5, UR30, UR15 ;  /* 0x0000001e050f72a4 */ /* 0x000fe4000f8e020f */
[----:B------:R-:W-:Y:S11]  /*5270*/  UIMAD UR14, UR6, UR46, UR4 ;  /* 0x0000002e060e72a4 */ /* 0x000ff6000f8e0204 */
[----:B------:R-:W-:Y:S01]  /*5280*/  @!UPT UIADD3 URZ, UPT, UPT, URZ, URZ, URZ ;  /* 0x000000fffffff290 */ /* 0x000fe2000fffe0ff */
.L_x_93:
[----:B------:R-:W1:Y:S01]  /*5290*/  @!UP3 LDCU.128 UR8, c[0x0][0xb10] ;  /* 0x00016200ff08b7ac */ /* 0x000e620008000c00 */
[----:B------:R-:W-:Y:S02]  /*52a0*/  ISETP.NE.U32.AND P1, PT, RZ, UR40, PT ;  /* 0x00000028ff007c0c */ /* 0x000fe4000bf25070 */
[----:B------:R-:W-:Y:S02]  /*52b0*/  SHF.L.U32 R8, R10, 0x1f, RZ ;  /* 0x0000001f0a087819 */ /* 0x000fe400000006ff */
[----:B------:R-:W-:Y:S01]  /*52c0*/  ISETP.NE.AND.EX P1, PT, RZ, UR41, PT, P1 ;  /* 0x00000029ff007c0c */ /* 0x000fe2000bf25310 */
[----:B------:R-:W2:Y:S01]  /*52d0*/  @!UP3 LDCU UR5, c[0x0][0xb0c] ;  /* 0x00016180ff05b7ac */ /* 0x000ea20008000800 */
[----:B------:R-:W-:Y:S02]  /*52e0*/  USHF.L.U32 UR34, UR21, 0x7, URZ ;  /* 0x0000000715227899 */ /* 0x000fe400080006ff */
[----:B-1----:R-:W-:Y:S07]  /*52f0*/  UIMAD.WIDE.U32 UR6, UR15, UR8, URZ ;  /* 0x000000080f0672a5 */ /* 0x002fee000f8e00ff */
[----:B------:R-:W-:Y:S01]  /*5300*/  @!UP3 UMOV UR4, UR7 ;  /* 0x000000070004bc82 */ /* 0x000fe20008000000 */
[----:B--2---:R-:W-:Y:S02]  /*5310*/  @!UP3 UISETP.NE.AND UP0, UPT, UR5, 0x1, UPT ;  /* 0x000000010500b88c */ /* 0x004fe4000bf05270 */
[----:B------:R-:W-:Y:S02]  /*5320*/  @!UP3 USHF.R.U32.HI UR4, URZ, UR9, UR4 ;  /* 0x00000009ff04b299 */ /* 0x000fe40008011604 */
[----:B------:R-:W-:Y:S02]  /*5330*/  UIMAD.WIDE.U32 UR6, UR14, UR11, URZ ;  /* 0x0000000b0e0672a5 */ /* 0x000fe4000f8e00ff */
[----:B------:R-:W-:Y:S02]  /*5340*/  @!UP3 USEL UR8, UR15, UR4, !UP0 ;  /* 0x000000040f08b287 */ /* 0x000fe4000c000000 */
[----:B------:R-:W-:Y:S03]  /*5350*/  @!UP3 UISETP.NE.AND UP0, UPT, UR10, 0x1, UPT ;  /* 0x000000010a00b88c */ /* 0x000fe6000bf05270 */
[----:B------:R-:W-:Y:S02]  /*5360*/  @!UP3 UMOV UR6, UR7 ;  /* 0x000000070006bc82 */ /* 0x000fe40008000000 */
[----:B------:R-:W1:Y:S02]  /*5370*/  @!UP3 LDCU UR4, c[0x0][0xb20] ;  /* 0x00016400ff04b7ac */ /* 0x000e640008000800 */
[----:B-1----:R-:W-:Y:S04]  /*5380*/  @!UP3 USHF.R.U32.HI UR6, URZ, UR4, UR6 ;  /* 0x00000004ff06b299 */ /* 0x002fe80008011606 */
[----:B------:R-:W-:Y:S04]  /*5390*/  @!UP3 USEL UR6, UR14, UR6, !UP0 ;  /* 0x000000060e06b287 */ /* 0x000fe8000c000000 */
[----:B------:R-:W-:Y:S02]  /*53a0*/  @!UP3 UIADD3 UR4, UPT, UPT, -UR8, UR6, URZ ;  /* 0x000000060804b290 */ /* 0x000fe4000fffe1ff */
[----:B------:R-:W-:Y:S02]  /*53b0*/  @!UP3 UIADD3 UR6, UPT, UPT, UR8, -UR6, URZ ;  /* 0x800000060806b290 */ /* 0x000fe4000fffe0ff */
[----:B------:R-:W-:Y:S02]  /*53c0*/  @!UP3 UIMAD UR15, UR4, UR5, UR15 ;  /* 0x00000005040fb2a4 */ /* 0x000fe4000f8e020f */
[----:B------:R-:W-:Y:S01]  /*53d0*/  @!UP3 UIMAD UR14, UR6, UR10, UR14 ;  /* 0x0000000a060eb2a4 */ /* 0x000fe2000f8e020e */
[----:B------:R-:W-:Y:S11]  /*53e0*/  BRA.U UP4, `(.L_x_94) ;  /* 0x0000000104107547 */ /* 0x000ff6000b800000 */
[----:B------:R-:W-:Y:S04]  /*53f0*/  MOV R2, UR62 ;  /* 0x0000003e00027c02 */ /* 0x000fe80008000f00 */
[----:B------:R-:W-:Y:S04]  /*5400*/  SHF.L.U32 R3, R2, 0x1f, RZ ;  /* 0x0000001f02037819 */ /* 0x000fe800000006ff */
[----:B------:R-:W1:Y:S02]  /*5410*/  SYNCS.PHASECHK.TRANS64.TRYWAIT P2, [UR31+0x148], R3 ;  /* 0x00014803ff0075a7 */ /* 0x000e64000804111f */
[----:B-1----:R-:W-:Y:S05]  /*5420*/  @!P2 BRA `(.L_x_95) ;  /* 0x0000005800e0a947 */ /* 0x002fea0003800000 */
.L_x_94:
[----:B------:R-:W-:Y:S05]  /*5430*/  BRA.U !UP6, `(.L_x_96) ;  /* 0x000000010e387547 */ /* 0x000fea000b800000 */
[----:B------:R-:W-:Y:S01]  /*5440*/  UPLOP3.LUT UP1, UPT, UPT, UPT, UP5, 0x80, 0x8 ;  /* 0x000000000008789c */ /* 0x000fe20003f2f050 */
[----:B-1----:R-:W-:Y:S01]  /*5450*/  HFMA2 R2, -RZ, RZ, 0, 5.9604644775390625e-08 ;  /* 0x00000001ff027431 */ /* 0x002fe200000001ff */
[----:B------:R-:W1:Y:S01]  /*5460*/  LDCU.64 UR8, c[0x0][0x358] ;  /* 0x00006b00ff0877ac */ /* 0x000e620008000a00 */
[----:B------:R-:W-:Y:S03]  /*5470*/  IMAD.MOV.U32 R87, RZ, RZ, 0x1 ;  /* 0x00000001ff577424 */ /* 0x000fe600078e00ff */
[----:B------:R-:W-:Y:S05]  /*5480*/  PLOP3.LUT P2, PT, PT, PT, UP1, 0x80, 0x8 ;  /* 0x000000000008781c */ /* 0x000fea0003f4f018 */
[----:B------:R-:W2:Y:S01]  /*5490*/  @UP1 LDCU.64 UR4, c[0x0][0x888] ;  /* 0x00011100ff0417ac */ /* 0x000ea20008000a00 */
[----:B------:R-:W-:Y:S07]  /*54a0*/  @UP1 UIMAD UR6, UR52, UR40, URZ ;  /* 0x00000028340612a4 */ /* 0x000fee000f8e02ff */
[----:B------:R-:W-:Y:S01]  /*54b0*/  @!P2 PRMT R87, R2, 0x7610, R87 ;  /* 0x000076100257a816 */ /* 0x000fe20000000057 */
[----:B--2---:R-:W-:Y:S06]  /*54c0*/  @UP1 UIMAD.WIDE UR4, UR6, 0x4, UR4 ;  /* 0x00000004060418a5 */ /* 0x004fec000f8e0204 */
[----:B------:R-:W-:Y:S01]  /*54d0*/  IMAD.U32 R14, RZ, RZ, UR4 ;  /* 0x00000004ff0e7e24 */ /* 0x000fe2000f8e00ff */
[----:B------:R-:W-:Y:S04]  /*54e0*/  MOV R15, UR5 ;  /* 0x00000005000f7c02 */ /* 0x000fe80008000f00 */
[----:B------:R-:W2:Y:S01]  /*54f0*/  @!UP1 LDCU UR4, c[0x0][0x880] ;  /* 0x00011000ff0497ac */ /* 0x000ea20008000800 */
[----:B-1---5:R3:W5:Y:S02]  /*5500*/  @P2 LDG.E R41, desc[UR8][R14.64] ;  /* 0x000000080e292981 */ /* 0x022764000c1e1900 */
[----:B--23--:R-:W-:Y:S07]  /*5510*/  @!P2 IMAD.U32 R41, RZ, RZ, UR4 ;  /* 0x00000004ff29ae24 */ /* 0x00cfee000f8e00ff */
.L_x_96:
[----:B-----5:R-:W-:Y:S01]  /*5520*/  @!P1 FSETP.EQ.AND P3, PT, R41, RZ, PT ;  /* 0x000000ff2900920b */ /* 0x020fe20003f62000 */
[----:B------:R-:W-:Y:S01]  /*5530*/  @!UPT UIADD3 URZ, UPT, UPT, URZ, URZ, URZ ;  /* 0x000000fffffff290 */ /* 0x000fe2000fffe0ff */
[----:B------:R-:W-:Y:S11]  /*5540*/  @!P1 BRA `(.L_x_97) ;  /* 0x0000000000149947 */ /* 0x000ff60003800000 */
[----:B------:R-:W-:Y:S02]  /*5550*/  LOP3.LUT P1, RZ, R87, 0xff, RZ, 0xc0, !PT ;  /* 0x000000ff57ff7812 */ /* 0x000fe4000782c0ff */
[----:B------:R-:W-:Y:S04]  /*5560*/  PLOP3.LUT P3, PT, PT, PT, UP1, 0x80, 0x8 ;  /* 0x000000000008781c */ /* 0x000fe80003f6f018 */
[----:B------:R-:W-:Y:S07]  /*5570*/  PLOP3.LUT P3, PT, P3, PT, PT, 0x8, 0x80 ;  /* 0x000000000080781c */ /* 0x000fee0001f6e170 */
[----:B------:R-:W-:Y:S11]  /*5580*/  @P1 FSETP.EQ.AND P3, PT, R41, RZ, PT ;  /* 0x000000ff2900120b */ /* 0x000ff60003f62000 */
[----:B------:R-:W-:Y:S02]  /*5590*/  @!UPT UIADD3 URZ, UPT, UPT, URZ, URZ, URZ ;  /* 0x000000fffffff290 */ /* 0x000fe4000fffe0ff */
.L_x_97:
[----:B------:R-:W-:Y:S01]  /*55a0*/  USHF.L.U32 UR35, UR51, 0x7, URZ ;  /* 0x0000000733237899 */ /* 0x000fe200080006ff */
[----:B------:R-:W2:Y:S01]  /*55b0*/  SYNCS.PHASECHK.TRANS64.TRYWAIT P1, [UR31+0x120], R8 ;  /* 0x00012008ff0075a7 */ /* 0x000ea2000802111f */
[----:B------:R-:W-:Y:S02]  /*55c0*/  UISETP.NE.AND UP0, UPT, UR56, 0x1, UPT ;  /* 0x000000013800788c */ /* 0x000fe4000bf05270 */
[----:B------:R-:W-:Y:S01]  /*55d0*/  UIMAD.WIDE.U32 UR4, UR35, UR57, URZ ;  /* 0x00000039230472a5 */ /* 0x000fe2000f8e00ff */
[----:B------:R-:W-:Y:S04]  /*55e0*/  ELECT P2, URZ, PT ;  /* 0x0000000000ff782f */ /* 0x000fe80003840000 */
[----:B------:R-:W-:Y:S02]  /*55f0*/  PLOP3.LUT P2, PT, P3, P2, PT, 0xf2, 0x2f ;  /* 0x00000000002f781c */ /* 0x000fe40001f45e72 */
[----:B------:R-:W-:Y:S02]  /*5600*/  UMOV UR4, UR5 ;  /* 0x0000000500047c82 */ /* 0x000fe40008000000 */
[----:B------:R-:W-:Y:S04]  /*5610*/  USHF.R.U32.HI UR4, URZ, UR58, UR4 ;  /* 0x0000003aff047299 */ /* 0x000fe80008011604 */
[----:B------:R-:W-:Y:S02]  /*5620*/  USEL UR36, UR35, UR4, !UP0 ;  /* 0x0000000423247287 */ /* 0x000fe4000c000000 */
[----:B------:R-:W-:Y:S02]  /*5630*/  UISETP.NE.AND UP0, UPT, UR59, 0x1, UPT ;  /* 0x000000013b00788c */ /* 0x000fe4000bf05270 */
[----:B------:R-:W-:Y:S07]  /*5640*/  UIMAD.WIDE.U32 UR4, UR36, UR42, URZ ;  /* 0x0000002a240472a5 */ /* 0x000fee000f8e00ff */
[----:B------:R-:W-:Y:S02]  /*5650*/  UMOV UR4, UR5 ;  /* 0x0000000500047c82 */ /* 0x000fe40008000000 */
[----:B------:R-:W-:Y:S04]  /*5660*/  USHF.R.U32.HI UR4, URZ, UR43, UR4 ;  /* 0x0000002bff047299 */ /* 0x000fe80008011604 */
[----:B------:R-:W-:Y:S02]  /*5670*/  USEL UR37, UR36, UR4, !UP0 ;  /* 0x0000000424257287 */ /* 0x000fe4000c000000 */
[----:B------:R-:W-:Y:S02]  /*5680*/  UIADD3 UR4, UPT, UPT, -UR36, URZ, URZ ;  /* 0x000000ff24047290 */ /* 0x000fe4000fffe1ff */
[----:B------:R-:W-:Y:S02]  /*5690*/  UIADD3 UR5, UPT, UPT, -UR37, URZ, URZ ;  /* 0x000000ff25057290 */ /* 0x000fe4000fffe1ff */
[----:B------:R-:W-:Y:S02]  /*56a0*/  UIMAD UR35, UR56, UR4, UR35 ;  /* 0x00000004382372a4 */ /* 0x000fe4000f8e0223 */
[----:B------:R-:W-:Y:S01]  /*56b0*/  UIMAD UR36, UR59, UR5, UR36 ;  /* 0x000000053b2472a4 */ /* 0x000fe2000f8e0224 */
[----:B--2---:R-:W-:Y:S11]  /*56c0*/  @!P1 BRA `(.L_x_98) ;  /* 0x0000005800509947 */ /* 0x004ff60003800000 */
.L_x_208:
[----:B------:R-:W-:Y:S01]  /*56d0*/  VOTEU.ALL UP0, P2 ;  /* 0x0000000000ff7886 */ /* 0x000fe20001000000 */
[----:B-1----:R-:W-:Y:S04]  /*56e0*/  @!P2 IADD3 R3, P1, PT, R12, 0x580, RZ ;  /* 0x000005800c03a810 */ /* 0x002fe80007f3e0ff */
[----:B------:R-:W-:Y:S01]  /*56f0*/  @!UP0 UPRMT UR4, URZ, 0x40, URZ ;  /* 0x00000040ff048896 */ /* 0x000fe200080000ff */
[----:B------:R-:W-:Y:S01]  /*5700*/  @!P2 IMAD.X R2, RZ, RZ, R13, P1 ;  /* 0x000000ffff02a224 */ /* 0x000fe200008e060d */
[----:B------:R-:W-:Y:S01]  /*5710*/  @!P2 R2UR UR5, R3 ;  /* 0x000000000305a2ca */ /* 0x000fe200000e0000 */
[----:B------:R-:W-:Y:S02]  /*5720*/  @!UP0 UIADD3 UR32, UPT, UPT, UR31, 0x200, URZ ;  /* 0x000002001f208890 */ /* 0x000fe4000fffe0ff */
[----:B------:R-:W-:Y:S02]  /*5730*/  @!UP0 UPRMT UR6, UR4, 0x5410, URZ ;  /* 0x0000541004068896 */ /* 0x000fe400080000ff */
[----:B------:R-:W-:Y:S01]  /*5740*/  @!P2 R2UR UR4, R2 ;  /* 0x000000000204a2ca */ /* 0x000fe200000e0000 */
[----:B------:R-:W-:Y:S07]  /*5750*/  VOTEU.ALL UP0, P2 ;  /* 0x0000000000ff7886 */ /* 0x000fee0001000000 */
[----:B------:R-:W-:Y:S05]  /*5760*/  IMAD.U32 R2, RZ, RZ, UR5 ;  /* 0x00000005ff027e24 */ /* 0x000fea000f8e00ff */
[----:B------:R-:W-:Y:S01]  /*5770*/  IMAD.U32 R3, RZ, RZ, UR4 ;  /* 0x00000004ff037e24 */ /* 0x000fe2000f8e00ff */
[----:B------:R-:W-:Y:S01]  /*5780*/  @!P2 R2UR UR4, R2 ;  /* 0x000000000204a2ca */ /* 0x000fe200000e0000 */
[----:B------:R-:W-:Y:S03]  /*5790*/  @!P2 IMAD.MOV.U32 R2, RZ, RZ, 0x2000 ;  /* 0x00002000ff02a424 */ /* 0x000fe600078e00ff */
[----:B------:R-:W-:Y:S11]  /*57a0*/  @!P2 R2UR UR5, R3 ;  /* 0x000000000305a2ca */ /* 0x000ff600000e0000 */
[----:B------:R-:W-:Y:S02]  /*57b0*/  @!UPT UIADD3 URZ, UPT, UPT, URZ, URZ, URZ ;  /* 0x000000fffffff290 */ /* 0x000fe4000fffe0ff */
[----:B------:R1:W-:Y:S01]  /*57c0*/  @!UP0 UTMALDG.4D.IM2COL [UR32], [UR4], UR6 ;  /* 0x00000020040083b4 */ /* 0x0003e20008058006 */
[----:B------:R1:W-:Y:S01]  /*57d0*/  @!P2 SYNCS.ARRIVE.TRANS64.RED.A0TR RZ, [UR31+0x100], R2 ;  /* 0x00010002ffffa9a7 */ /* 0x0003e2000830041f */
[----:B------:R-:W-:Y:S01]  /*57e0*/  SYNCS.ARRIVE.TRANS64.RED.A1T0 RZ, [UR55], RZ ;  /* 0x000000ffffff79a7 */ /* 0x000fe20008100437 */
[----:B------:R-:W2:Y:S02]  /*57f0*/  SYNCS.PHASECHK.TRANS64.TRYWAIT P1, [UR31+0x128], R8 ;  /* 0x00012808ff0075a7 */ /* 0x000ea4000802111f */
[----:B-12---:R-:W-:Y:S05]  /*5800*/  @!P1 BRA `(.L_x_99) ;  /* 0x0000005800189947 */ /* 0x006fea0003800000 */
.L_x_210:
[----:B------:R-:W-:Y:S01]  /*5810*/  VOTEU.ALL UP0, P2 ;  /* 0x0000000000ff7886 */ /* 0x000fe20001000000 */
[----:B-1----:R-:W-:Y:S01]  /*5820*/  @!P2 IADD3 R3, P1, PT, R12, 0x580, RZ ;  /* 0x000005800c03a810 */ /* 0x002fe20007f3e0ff */
[----:B------:R-:W-:Y:S01]  /*5830*/  UMOV UR27, UR35 ;  /* 0x00000023001b7c82 */ /* 0x000fe20008000000 */
[----:B------:R-:W-:Y:S01]  /*5840*/  UMOV UR28, UR36 ;  /* 0x00000024001c7c82 */ /* 0x000fe20008000000 */
[----:B------:R-:W-:Y:S01]  /*5850*/  UMOV UR29, UR37 ;  /* 0x00000025001d7c82 */ /* 0x000fe20008000000 */
[----:B------:R-:W-:Y:S01]  /*5860*/  @!UP0 UPRMT UR4, URZ, 0x40, URZ ;  /* 0x00000040ff048896 */ /* 0x000fe200080000ff */
[----:B------:R-:W-:Y:S01]  /*5870*/  @!P2 IMAD.X R2, RZ, RZ, R13, P1 ;  /* 0x000000ffff02a224 */ /* 0x000fe200008e060d */
[----:B------:R-:W-:Y:S01]  /*5880*/  @!P2 R2UR UR5, R3 ;  /* 0x000000000305a2ca */ /* 0x000fe200000e0000 */
[----:B------:R-:W-:Y:S02]  /*5890*/  @!UP0 UIADD3 UR26, UPT, UPT, UR34, 0x20, URZ ;  /* 0x00000020221a8890 */ /* 0x000fe4000fffe0ff */
[----:B------:R-:W-:Y:S02]  /*58a0*/  @!UP0 UPRMT UR6, UR4, 0x5410, URZ ;  /* 0x0000541004068896 */ /* 0x000fe400080000ff */
[----:B------:R-:W-:Y:S01]  /*58b0*/  @!P2 R2UR UR4, R2 ;  /* 0x000000000204a2ca */ /* 0x000fe200000e0000 */
[----:B------:R-:W-:Y:S01]  /*58c0*/  @!UP0 UIADD3 UR24, UPT, UPT, UR31, 0x2200, URZ ;  /* 0x000022001f188890 */ /* 0x000fe2000fffe0ff */
[----:B------:R-:W-:Y:S06]  /*58d0*/  VOTEU.ALL UP0, P2 ;  /* 0x0000000000ff7886 */ /* 0x000fec0001000000 */
        /* <DEDUP_REMOVED lines=11> */
.L_x_212:
        /* <DEDUP_REMOVED lines=8> */
[----:B------:R-:W-:Y:S01]  /*5a10*/  @!UP0 UIADD3 UR18, UPT, UPT, UR34, 0x40, URZ ;  /* 0x0000004022128890 */ /* 0x000fe2000fffe0ff */
[----:B------:R-:W-:Y:S01]  /*5a20*/  @P0 SHF.R.U32.HI R4, RZ, 0x10, R5 ;  /* 0x00000010ff040819 */ /* 0x000fe20000011605 */
[----:B------:R-:W-:Y:S02]  /*5a30*/  @!UP0 UPRMT UR6, UR4, 0x5410, URZ ;  /* 0x0000541004068896 */ /* 0x000fe400080000ff */
[----:B------:R-:W-:Y:S01]  /*5a40*/  @!P2 R2UR UR4, R2 ;  /* 0x000000000204a2ca */ /* 0x000fe200000e0000 */
[----:B------:R-:W-:Y:S01]  /*5a50*/  @!UP0 UIADD3 UR16, UPT, UPT, UR31, 0x4200, URZ ;  /* 0x000042001f108890 */ /* 0x000fe2000fffe0ff */
[----:B------:R-:W-:Y:S01]  /*5a60*/  @P0 R2UR UR52, R4 ;  /* 0x00000000043402ca */ /* 0x000fe200000e0000 */
[----:B------:R-:W-:Y:S05]  /*5a70*/  VOTEU.ALL UP0, P2 ;  /* 0x0000000000ff7886 */ /* 0x000fea0001000000 */
        /* <DEDUP_REMOVED lines=11> */
.L_x_214:
        /* <DEDUP_REMOVED lines=9> */
[----:B------:R-:W-:Y:S01]  /*5bc0*/  R2UR UR16, R95 ;  /* 0x000000005f1072ca */ /* 0x000fe200000e0000 */
[----:B------:R-:W-:Y:S01]  /*5bd0*/  @!UP0 UPRMT UR6, UR4, 0x5410, URZ ;  /* 0x0000541004068896 */ /* 0x000fe200080000ff */
[----:B------:R-:W-:Y:S01]  /*5be0*/  R2UR UR7, R96 ;  /* 0x00000000600772ca */ /* 0x000fe200000e0000 */
[----:B------:R-:W-:Y:S01]  /*5bf0*/  @!UP0 UIADD3 UR8, UPT, UPT, UR31, 0x6200, URZ ;  /* 0x000062001f088890 */ /* 0x000fe2000fffe0ff */
[----:B------:R-:W-:Y:S01]  /*5c00*/  @!P2 R2UR UR4, R2 ;  /* 0x000000000204a2ca */ /* 0x000fe200000e0000 */
[----:B------:R-:W-:Y:S01]  /*5c10*/  @!UP0 UIADD3 UR9, UPT, UPT, UR31, 0x118, URZ ;  /* 0x000001181f098890 */ /* 0x000fe2000fffe0ff */
[----:B------:R-:W-:Y:S01]  /*5c20*/  LOP3.LUT R10, R10, 0x1, RZ, 0x3c, !PT ;  /* 0x000000010a0a7812 */ /* 0x000fe200078e3cff */
[----:B------:R-:W-:Y:S01]  /*5c30*/  VOTEU.ALL UP0, P2 ;  /* 0x0000000000ff7886 */ /* 0x000fe20001000000 */
[----:B------:R-:W-:Y:S01]  /*5c40*/  LOP3.LUT R9, R9, 0x1, RZ, 0x3c, !PT ;  /* 0x0000000109097812 */ /* 0x000fe200078e3cff */
[----:B------:R-:W-:Y:S02]  /*5c50*/  UPLOP3.LUT UP4, UPT, UPT, UPT, UPT, 0x80, 0x8 ;  /* 0x000000000008789c */ /* 0x000fe40003f8f070 */
[----:B------:R-:W-:Y:S02]  /*5c60*/  IMAD.U32 R2, RZ, RZ, UR5 ;  /* 0x00000005ff027e24 */ /* 0x000fe4000f8e00ff */
[----:B------:R-:W-:Y:S02]  /*5c70*/  UIADD3 UR21, UPT, UPT, UR14, UR16, URZ ;  /* 0x000000100e157290 */ /* 0x000fe4000fffe0ff */
[----:B------:R-:W-:Y:S02]  /*5c80*/  UIADD3 UR51, UPT, UPT, UR15, UR7, URZ ;  /* 0x000000070f337290 */ /* 0x000fe4000fffe0ff */
[----:B------:R-:W-:Y:S01]  /*5c90*/  IMAD.U32 R3, RZ, RZ, UR4 ;  /* 0x00000004ff037e24 */ /* 0x000fe2000f8e00ff */
[----:B------:R-:W-:Y:S04]  /*5ca0*/  @!P2 R2UR UR4, R2 ;  /* 0x000000000204a2ca */ /* 0x000fe800000e0000 */
[----:B------:R-:W-:Y:S11]  /*5cb0*/  @!P2 R2UR UR5, R3 ;  /* 0x000000000305a2ca */ /* 0x000ff600000e0000 */
[----:B------:R-:W-:Y:S02]  /*5cc0*/  @!UPT UIADD3 URZ, UPT, UPT, URZ, URZ, URZ ;  /* 0x000000fffffff290 */ /* 0x000fe4000fffe0ff */
[----:B------:R1:W-:Y:S01]  /*5cd0*/  @!UP0 UTMALDG.4D.IM2COL [UR8], [UR4], UR6 ;  /* 0x00000008040083b4 */ /* 0x0003e20008058006 */
[----:B------:R1:W-:Y:S01]  /*5ce0*/  @!P2 SYNCS.ARRIVE.TRANS64.RED.A0TR RZ, [UR31+0x118], R0 ;  /* 0x00011800ffffa9a7 */ /* 0x0003e2000830041f */
[----:B------:R-:W-:Y:S01]  /*5cf0*/  SYNCS.ARRIVE.TRANS64.RED.A1T0 RZ, [UR50], RZ ;  /* 0x000000ffffff79a7 */ /* 0x000fe20008100432 */
[----:B------:R-:W-:Y:S05]  /*5d00*/  BRA.U UP2, `(.L_x_102) ;  /* 0xfffffff102407547 */ /* 0x000fea000b83ffff */
[----:B------:R-:W-:-:S04]  /*5d10*/  SHF.L.U32 R3, R10, 0x1f, RZ ;  /* 0x0000001f0a037819 */ /* 0x000fc800000006ff */
[----:B------:R-:W2:Y:S02]  /*5d20*/  SYNCS.PHASECHK.TRANS64.TRYWAIT P0, [UR31+0x120], R3 ;  /* 0x00012003ff0075a7 */ /* 0x000ea4000800111f */
[----:B--2---:R-:W-:Y:S05]  /*5d30*/  @!P0 BRA `(.L_x_103) ;  /* 0x0000005400148947 */ /* 0x004fea0003800000 */
.L_x_216:
[----:B------:R-:W2:Y:S02]  /*5d40*/  SYNCS.PHASECHK.TRANS64.TRYWAIT P0, [UR31+0x128], R3 ;  /* 0x00012803ff0075a7 */ /* 0x000ea4000800111f */
[----:B--2---:R-:W-:Y:S05]  /*5d50*/  @!P0 BRA `(.L_x_104) ;  /* 0x0000005400248947 */ /* 0x004fea0003800000 */
.L_x_218:
[----:B------:R-:W2:Y:S02]  /*5d60*/  SYNCS.PHASECHK.TRANS64.TRYWAIT P0, [UR31+0x130], R3 ;  /* 0x00013003ff0075a7 */ /* 0x000ea4000800111f */
[----:B--2---:R-:W-:Y:S05]  /*5d70*/  @!P0 BRA `(.L_x_105) ;  /* 0x0000005400348947 */ /* 0x004fea0003800000 */
.L_x_220:
[----:B-1----:R-:W-:-:S07]  /*5d80*/  MOV R0, UR31 ;  /* 0x0000001f00007c02 */ /* 0x002fce0008000f00 */
.L_x_106:
[----:B-1----:R-:W-:-:S04]  /*5d90*/  SHF.L.U32 R3, R10, 0x1f, RZ ;  /* 0x0000001f0a037819 */ /* 0x002fc800000006ff */
[----:B------:R1:W2:Y:S03]  /*5da0*/  SYNCS.PHASECHK.TRANS64.TRYWAIT P0, [R0+URZ+0x138], R3 ;  /* 0x00013803000075a7 */ /* 0x0002a600080011ff */
[----:B--2---:R-:W-:Y:S05]  /*5db0*/  @!P0 NANOSLEEP.SYNCS 0x989680 ;  /* 0x009896800000895d */ /* 0x004fea0003900000 */
[----:B------:R-:W2:Y:S02]  /*5dc0*/  @!P0 SYNCS.PHASECHK.TRANS64 P0, [R0+URZ+0x138], R3 ;  /* 0x00013803000085a7 */ /* 0x000ea400080010ff */
[----:B--2---:R-:W-:Y:S05]  /*5dd0*/  @P0 EXIT ;  /* 0x000000000000094d */ /* 0x004fea0003800000 */
[----:B------:R-:W-:Y:S05]  /*5de0*/  BRA `(.L_x_106) ;  /* 0xfffffffc00e87947 */ /* 0x000fea000383ffff */
.L_x_91:
[----:B------:R-:W-:-:S06]  /*5df0*/  UISETP.GE.AND UP0, UPT, UR18, 0x4, UPT ;  /* 0x000000041200788c */ /* 0x000fcc000bf06270 */
[----:B------:R-:W-:-:S13]  /*5e00*/  PLOP3.LUT P0, PT, PT, PT, UP0, 0x80, 0x8 ;  /* 0x000000000008781c */ /* 0x000fda0003f0f008 */
[----:B-1----:R-:W-:Y:S05]  /*5e10*/  @!P0 EXIT ;  /* 0x000000000000894d */ /* 0x002fea0003800000 */
[----:B------:R-:W1:Y:S08]  /*5e20*/  S2UR UR4, SR_CgaCtaId ;  /* 0x00000000000479c3 */ /* 0x000e700000008800 */
[----:B------:R-:W-:Y:S01]  /*5e30*/  BAR.SYNC.DEFER_BLOCKING 0x6, 0xa0 ;  /* 0x0182800000007b1d */ /* 0x000fe20000010000 */
[C---:B------:R-:W-:Y:S01]  /*5e40*/  IMAD.SHL.U32 R0, R85.reuse, 0x20, RZ ;  /* 0x0000002055007824 */ /* 0x040fe200078e00ff */
[C---:B------:R-:W-:Y:S01]  /*5e50*/  SHF.L.U32 R37, R85.reuse, 0x10, RZ ;  /* 0x0000001055257819 */ /* 0x040fe200000006ff */
[C---:B------:R-:W-:Y:S01]  /*5e60*/  IMAD.SHL.U32 R5, R85.reuse, 0x4, RZ ;  /* 0x0000000455057824 */ /* 0x040fe200078e00ff */
[----:B------:R-:W-:Y:S01]  /*5e70*/  LOP3.LUT R86, R85, 0x60, RZ, 0xc0, !PT ;  /* 0x0000006055567812 */ /* 0x000fe200078ec0ff */
[----:B------:R-:W-:Y:S01]  /*5e80*/  HFMA2 R83, -RZ, RZ, 0, 5.9604644775390625e-08 ;  /* 0x00000001ff537431 */ /* 0x000fe200000001ff */
[----:B------:R-:W-:-:S02]  /*5e90*/  UMOV UR49, 0x400 ;  /* 0x0000040000317882 */ /* 0x000fc40000000000 */
[----:B------:R-:W2:Y:S01]  /*5ea0*/  LDC.64 R78, c[0x0][0x8b0] ;  /* 0x00022c00ff4e7b82 */ /* 0x000ea20000000a00 */
[----:B------:R-:W3:Y:S01]  /*5eb0*/  LDCU.128 UR8, c[0x0][0xa80] ;  /* 0x00015000ff0877ac */ /* 0x000ee20008000c00 */
[----:B------:R-:W-:Y:S01]  /*5ec0*/  LOP3.LUT R4, R0, 0xc0, RZ, 0xc0, !PT ;  /* 0x000000c000047812 */ /* 0x000fe200078ec0ff */
[----:B------:R-:W-:Y:S01]  /*5ed0*/  HFMA2 R81, -RZ, RZ, 0, 0 ;  /* 0x00000000ff517431 */ /* 0x000fe200000001ff */
[----:B------:R-:W-:Y:S01]  /*5ee0*/  MOV R36, RZ ;  /* 0x000000ff00247202 */ /* 0x000fe20000000f00 */
[----:B------:R-:W-:Y:S01]  /*5ef0*/  IMAD.MOV.U32 R82, RZ, RZ, RZ ;  /* 0x000000ffff527224 */ /* 0x000fe200078e00ff */
[----:B------:R-:W-:Y:S01]  /*5f00*/  LOP3.LUT R5, R4, 0x18, R5, 0xf8, !PT ;  /* 0x0000001804057812 */ /* 0x000fe200078ef805 */
[----:B------:R-:W4:Y:S01]  /*5f10*/  LDCU UR61, c[0x0][0x370] ;  /* 0x00006e00ff3d77ac */ /* 0x000f220008000800 */
[----:B------:R-:W2:Y:S01]  /*5f20*/  LDC.64 R76, c[0x0][0x8a8] ;  /* 0x00022a00ff4c7b82 */ /* 0x000ea20000000a00 */
[----:B------:R-:W-:Y:S02]  /*5f30*/  LOP3.LUT R37, R37, 0x600000, RZ, 0xc0, !PT ;  /* 0x0060000025257812 */ /* 0x000fe400078ec0ff */
[----:B------:R-:W-:Y:S01]  /*5f40*/  LOP3.LUT R5, R5, 0xf20, R0, 0xf8, !PT ;  /* 0x00000f2005057812 */ /* 0x000fe200078ef800 */
[----:B------:R-:W2:Y:S01]  /*5f50*/  LDCU UR45, c[0x0][0xb0c] ;  /* 0x00016180ff2d77ac */ /* 0x000ea20008000800 */
[----:B-1----:R-:W-:Y:S01]  /*5f60*/  ULEA UR49, UR4, UR49, 0x18 ;  /* 0x0000003104317291 */ /* 0x002fe2000f8ec0ff */
[----:B------:R-:W1:Y:S01]  /*5f70*/  LDCU.64 UR4, c[0x0][0x890] ;  /* 0x00011200ff0477ac */ /* 0x000e620008000a00 */
[----:B---3--:R-:W-:Y:S01]  /*5f80*/  IMAD.U32 R94, RZ, RZ, UR8 ;  /* 0x00000008ff5e7e24 */ /* 0x008fe2000f8e00ff */
[----:B------:R-:W-:Y:S01]  /*5f90*/  MOV R92, UR10 ;  /* 0x0000000a005c7c02 */ /* 0x000fe20008000f00 */
[----:B------:R-:W-:Y:S01]  /*5fa0*/  IMAD.U32 R93, RZ, RZ, UR9 ;  /* 0x00000009ff5d7e24 */ /* 0x000fe2000f8e00ff */
[----:B------:R-:W3:Y:S01]  /*5fb0*/  LDCU UR38, c[0x0][0xb30] ;  /* 0x00016600ff2677ac */ /* 0x000ee20008000800 */
[----:B------:R-:W-:-:S03]  /*5fc0*/  IMAD.U32 R91, RZ, RZ, UR11 ;  /* 0x0000000bff5b7e24 */ /* 0x000fc6000f8e00ff */
[----:B------:R-:W4:Y:S01]  /*5fd0*/  LDS R2, [UR49+0x1a0] ;  /* 0x0001a031ff027984 */ /* 0x000f220008000800 */
[----:B------:R-:W2:Y:S01]  /*5fe0*/  LDCU.64 UR54, c[0x0][0x888] ;  /* 0x00011100ff3677ac */ /* 0x000ea20008000a00 */
[----:B------:R-:W2:Y:S01]  /*5ff0*/  LDCU.64 UR46, c[0x0][0xb28] ;  /* 0x00016500ff2e77ac */ /* 0x000ea20008000a00 */
[----:B------:R-:W2:Y:S01]  /*6000*/  LDCU.128 UR56, c[0x0][0xb10] ;  /* 0x00016200ff3877ac */ /* 0x000ea20008000c00 */
[----:B-1----:R-:W-:Y:S01]  /*6010*/  IMAD.U32 R90, RZ, RZ, UR4 ;  /* 0x00000004ff5a7e24 */ /* 0x002fe2000f8e00ff */
[----:B------:R-:W-:Y:S01]  /*6020*/  UIADD3 UR4, UPT, UPT, UR49, 0x200, URZ ;  /* 0x0000020031047890 */ /* 0x000fe2000fffe0ff */
[----:B------:R-:W-:Y:S01]  /*6030*/  IMAD.U32 R89, RZ, RZ, UR5 ;  /* 0x00000005ff597e24 */ /* 0x000fe2000f8e00ff */
[----:B------:R-:W1:Y:S04]  /*6040*/  LDCU UR60, c[0x0][0x374] ;  /* 0x00006e80ff3c77ac */ /* 0x000e680008000800 */
[----:B------:R-:W-:Y:S01]  /*6050*/  IMAD.U32 R80, RZ, RZ, UR4 ;  /* 0x00000004ff507e24 */ /* 0x000fe2000f8e00ff */
[----:B------:R-:W-:Y:S01]  /*6060*/  UMOV UR53, URZ ;  /* 0x000000ff00357c82 */ /* 0x000fe20008000000 */
[----:B------:R-:W-:-:S02]  /*6070*/  UMOV UR50, URZ ;  /* 0x000000ff00327c82 */ /* 0x000fc40008000000 */
[----:B------:R-:W-:Y:S01]  /*6080*/  IMAD R84, R5, 0x2, R80 ;  /* 0x0000000205547824 */ /* 0x000fe200078e0250 */
[C---:B----4-:R-:W-:Y:S02]  /*6090*/  IADD3 R3, PT, PT, R2.reuse, 0x80, RZ ;  /* 0x0000008002037810 */ /* 0x050fe40007ffe0ff */
[----:B------:R-:W-:Y:S02]  /*60a0*/  LOP3.LUT R2, R2, 0xffff, RZ, 0xc0, !PT ;  /* 0x0000ffff02027812 */ /* 0x000fe400078ec0ff */
[----:B------:R-:W-:-:S05]  /*60b0*/  LOP3.LUT R3, R3, 0xffff, RZ, 0xc0, !PT ;  /* 0x0000ffff03037812 */ /* 0x000fca00078ec0ff */
[----:B------:R4:W-:Y:S02]  /*60c0*/  STL.64 [R1], R2 ;  /* 0x0000000201007387 */ /* 0x0009e40000100a00 */
[C---:B----4-:R-:W-:Y:S02]  /*60d0*/  LOP3.LUT R3, R85.reuse, 0x2, RZ, 0xc0, !PT ;  /* 0x0000000255037812 */ /* 0x050fe400078ec0ff */
[----:B------:R-:W-:-:S03]  /*60e0*/  LOP3.LUT R85, R85, 0x4, RZ, 0xc0, !PT ;  /* 0x0000000455557812 */ /* 0x000fc600078ec0ff */
[--C-:B------:R-:W-:Y:S02]  /*60f0*/  IMAD R100, R3, -0x10, R84.reuse ;  /* 0xfffffff003647824 */ /* 0x100fe400078e0254 */
[----:B-123--:R-:W-:-:S07]  /*6100*/  IMAD R98, R85, -0x10, R84 ;  /* 0xfffffff055627824 */ /* 0x00efce00078e0254 */
.L_x_150:
[----:B------:R-:W-:Y:S04]  /*6110*/  SHF.L.U32 R3, R81, 0x1f, RZ ;  /* 0x0000001f51037819 */ /* 0x000fe800000006ff */
[----:B-1----:R-:W1:Y:S02]  /*6120*/  SYNCS.PHASECHK.TRANS64.TRYWAIT P0, [UR49+0x150], R3 ;  /* 0x00015003ff0075a7 */ /* 0x002e640008001131 */
[----:B-123--:R-:W-:Y:S05]  /*6130*/  @!P0 BRA `(.L_x_107) ;  /* 0x00000050005c8947 */ /* 0x00efea0003800000 */
.L_x_222:
[----:B------:R-:W-:Y:S01]  /*6140*/  LEA R2, R36, UR48, 0x2 ;  /* 0x0000003024027c11 */ /* 0x000fe2000f8e10ff */
        /* <DEDUP_REMOVED lines=9> */
[----:B------:R-:W-:Y:S09]  /*61e0*/  UPRMT UR4, URZ, 0x654, UR4 ;  /* 0x00000654ff047896 */ /* 0x000ff20008000004 */
[----:B---3--:R-:W-:Y:S01]  /*61f0*/  SYNCS.ARRIVE.TRANS64.RED.A1T0 RZ, [UR4], RZ ;  /* 0x000000ffffff79a7 */ /* 0x008fe20008100404 */
[----:B------:R-:W5:Y:S01]  /*6200*/  LDL R2, [R2] ;  /* 0x0000000002027983 */ /* 0x000f620000100800 */
[----:B--2---:R-:W-:Y:S11]  /*6210*/  LOP3.LUT P0, RZ, R6, 0x1, RZ, 0xc0, !PT ;  /* 0x0000000106ff7812 */ /* 0x004ff6000780c0ff */
[----:B------:R-:W-:Y:S02]  /*6220*/  @!UPT UIADD3 URZ, UPT, UPT, URZ, URZ, URZ ;  /* 0x000000fffffff290 */ /* 0x000fe4000fffe0ff */
[----:B------:R-:W-:Y:S01]  /*6230*/  VOTEU.ANY UP1, P0 ;  /* 0x0000000000ff7886 */ /* 0x000fe20000020100 */
[----:B------:R-:W-:Y:S01]  /*6240*/  PLOP3.LUT P0, PT, PT, PT, UP1, 0x80, 0x8 ;  /* 0x000000000008781c */ /* 0x000fe20003f0f018 */
[----:B------:R-:W-:Y:S11]  /*6250*/  UP2UR UR62, UPR, URZ, 0x2 ;  /* 0x00000002ff3e7883 */ /* 0x000ff60008000000 */
[----:B------:R-:W-:Y:S01]  /*6260*/  @!UPT UIADD3 URZ, UPT, UPT, URZ, URZ, URZ ;  /* 0x000000fffffff290 */ /* 0x000fe2000fffe0ff */
[----:B-1----:R-:W-:Y:S02]  /*6270*/  @P0 MOV R3, R4 ;  /* 0x0000000400030202 */ /* 0x002fe40000000f00 */
[----:B------:R-:W-:Y:S02]  /*6280*/  @P0 LOP3.LUT R0, R5, 0xffff, RZ, 0xc0, !PT ;  /* 0x0000ffff05000812 */ /* 0x000fe400078ec0ff */
[----:B------:R-:W-:Y:S02]  /*6290*/  @P0 R2UR UR5, R3 ;  /* 0x00000000030502ca */ /* 0x000fe400000e0000 */
[----:B------:R-:W-:Y:S11]  /*62a0*/  @P0 R2UR UR4, R0 ;  /* 0x00000000000402ca */ /* 0x000ff600000e0000 */
[----:B------:R-:W-:Y:S02]  /*62b0*/  @UP1 UMOV UR37, UR5 ;  /* 0x0000000500251c82 */ /* 0x000fe40008000000 */
[----:B------:R-:W-:Y:S01]  /*62c0*/  @UP1 UMOV UR36, UR4 ;  /* 0x0000000400241c82 */ /* 0x000fe20008000000 */
[----:B------:R-:W-:Y:S05]  /*62d0*/  BRA.U !UP0, `(.L_x_108) ;  /* 0x0000000108cc7547 */ /* 0x000fea000b800000 */
[----:B------:R-:W1:Y:S01]  /*62e0*/  LDCU UR9, c[0x0][0xb20] ;  /* 0x00016400ff0977ac */ /* 0x000e620008000800 */
[----:B------:R-:W-:Y:S02]  /*62f0*/  UIMAD.WIDE.U32 UR4, UR60, UR59, URZ ;  /* 0x0000003b3c0472a5 */ /* 0x000fe4000f8e00ff */
[----:B------:R-:W-:Y:S02]  /*6300*/  UIMAD.WIDE.U32 UR6, UR61, UR56, URZ ;  /* 0x000000383d0672a5 */ /* 0x000fe4000f8e00ff */
[----:B------:R-:W-:Y:S02]  /*6310*/  UIMAD.WIDE.U32 UR10, UR36, UR59, URZ ;  /* 0x0000003b240a72a5 */ /* 0x000fe4000f8e00ff */
[----:B------:R-:W-:Y:S02]  /*6320*/  UISETP.NE.AND UP0, UPT, UR58, 0x1, UPT ;  /* 0x000000013a00788c */ /* 0x000fe4000bf05270 */
[----:B------:R-:W-:Y:S02]  /*6330*/  UISETP.NE.AND UP1, UPT, UR45, 0x1, UPT ;  /* 0x000000012d00788c */ /* 0x000fe4000bf25270 */
[----:B------:R-:W-:Y:S02]  /*6340*/  UISETP.NE.AND UP2, UPT, UR39, 0x1, UPT ;  /* 0x000000012700788c */ /* 0x000fe4000bf45270 */
[----:B------:R-:W-:Y:S01]  /*6350*/  UIMAD.WIDE.U32 UR12, UR37, UR56, URZ ;  /* 0x00000038250c72a5 */ /* 0x000fe2000f8e00ff */
[----:B------:R-:W-:Y:S01]  /*6360*/  UMOV UR4, UR5 ;  /* 0x0000000500047c82 */ /* 0x000fe20008000000 */
[----:B------:R-:W-:Y:S01]  /*6370*/  UMOV UR6, UR11 ;  /* 0x0000000b00067c82 */ /* 0x000fe20008000000 */
[----:B-1----:R-:W-:Y:S03]  /*6380*/  USHF.R.U32.HI UR8, URZ, UR9, UR4 ;  /* 0x00000009ff087299 */ /* 0x002fe60008011604 */
[----:B------:R-:W-:Y:S02]  /*6390*/  UMOV UR4, UR7 ;  /* 0x0000000700047c82 */ /* 0x000fe40008000000 */
[----:B------:R-:W-:Y:S02]  /*63a0*/  USHF.R.U32.HI UR5, URZ, UR57, UR4 ;  /* 0x00000039ff057299 */ /* 0x000fe40008011604 */
[----:B------:R-:W-:Y:S02]  /*63b0*/  USEL UR4, UR60, UR8, !UP0 ;  /* 0x000000083c047287 */ /* 0x000fe4000c000000 */
[----:B------:R-:W-:Y:S02]  /*63c0*/  USHF.R.U32.HI UR8, URZ, UR9, UR6 ;  /* 0x00000009ff087299 */ /* 0x000fe40008011606 */
[----:B------:R-:W-:Y:S02]  /*63d0*/  UIMAD.WIDE.U32 UR6, UR4, UR46, URZ ;  /* 0x0000002e040672a5 */ /* 0x000fe4000f8e00ff */
[----:B------:R-:W-:Y:S02]  /*63e0*/  USEL UR9, UR61, UR5, !UP1 ;  /* 0x000000053d097287 */ /* 0x000fe4000c800000 */
[----:B------:R-:W-:Y:S02]  /*63f0*/  USEL UR8, UR36, UR8, !UP0 ;  /* 0x0000000824087287 */ /* 0x000fe4000c000000 */
[----:B------:R-:W-:Y:S01]  /*6400*/  UIMAD.WIDE.U32 UR10, UR9, UR46, URZ ;  /* 0x0000002e090a72a5 */ /* 0x000fe2000f8e00ff */
[----:B------:R-:W-:Y:S01]  /*6410*/  UMOV UR6, UR7 ;  /* 0x0000000700067c82 */ /* 0x000fe20008000000 */
[----:B------:R-:W-:Y:S01]  /*6420*/  UMOV UR5, UR13 ;  /* 0x0000000d00057c82 */ /* 0x000fe20008000000 */
[----:B------:R-:W-:Y:S02]  /*6430*/  @UP2 USHF.R.U32.HI UR4, URZ, UR47, UR6 ;  /* 0x0000002fff042299 */ /* 0x000fe40008011606 */
[----:B------:R-:W-:Y:S02]  /*6440*/  USHF.R.U32.HI UR5, URZ, UR57, UR5 ;  /* 0x00000039ff057299 */ /* 0x000fe40008011605 */
[----:B------:R-:W-:Y:S02]  /*6450*/  UIMAD UR4, UR39, UR4, URZ ;  /* 0x00000004270472a4 */ /* 0x000fe4000f8e02ff */
[----:B------:R-:W-:Y:S02]  /*6460*/  USEL UR5, UR37, UR5, !UP1 ;  /* 0x0000000525057287 */ /* 0x000fe4000c800000 */
[----:B------:R-:W-:Y:S01]  /*6470*/  UISETP.GE.AND UP0, UPT, UR8, UR4, UPT ;  /* 0x000000040800728c */ /* 0x000fe2000bf06270 */
[----:B------:R-:W-:Y:S01]  /*6480*/  UMOV UR6, UR11 ;  /* 0x0000000b00067c82 */ /* 0x000fe20008000000 */
[----:B------:R-:W-:Y:S02]  /*6490*/  UIMAD.WIDE.U32 UR10, UR8, UR46, URZ ;  /* 0x0000002e080a72a5 */ /* 0x000fe4000f8e00ff */
[----:B------:R-:W-:Y:S04]  /*64a0*/  @UP2 USHF.R.U32.HI UR9, URZ, UR47, UR6 ;  /* 0x0000002fff092299 */ /* 0x000fe80008011606 */
[----:B------:R-:W-:Y:S01]  /*64b0*/  UIMAD UR6, UR39, UR9, URZ ;  /* 0x00000009270672a4 */ /* 0x000fe2000f8e02ff */
[----:B------:R-:W-:Y:S03]  /*64c0*/  UMOV UR4, UR11 ;  /* 0x0000000b00047c82 */ /* 0x000fe60008000000 */
[----:B------:R-:W-:Y:S02]  /*64d0*/  UISETP.GE.OR UP0, UPT, UR5, UR6, UP0 ;  /* 0x000000060500728c */ /* 0x000fe40008706670 */
[----:B------:R-:W-:Y:S02]  /*64e0*/  USHF.R.U32.HI UR4, URZ, UR47, UR4 ;  /* 0x0000002fff047299 */ /* 0x000fe40008011604 */
[----:B------:R-:W-:Y:S02]  /*64f0*/  UIMAD.WIDE.U32 UR6, UR5, UR46, URZ ;  /* 0x0000002e050672a5 */ /* 0x000fe4000f8e00ff */
[----:B------:R-:W-:Y:S02]  /*6500*/  USEL UR11, UR8, UR4, !UP2 ;  /* 0x00000004080b7287 */ /* 0x000fe4000d000000 */
[----:B------:R-:W-:Y:S02]  /*6510*/  UIADD3 UR6, UPT, UPT, -UR5, URZ, URZ ;  /* 0x000000ff05067290 */ /* 0x000fe4000fffe1ff */
[----:B------:R-:W-:Y:S02]  /*6520*/  UIADD3 UR10, UPT, UPT, -UR11, URZ, URZ ;  /* 0x000000ff0b0a7290 */ /* 0x000fe4000fffe1ff */
[----:B------:R-:W-:Y:S02]  /*6530*/  UIMAD UR6, UR45, UR6, UR37 ;  /* 0x000000062d0672a4 */ /* 0x000fe4000f8e0225 */
[----:B------:R-:W-:Y:S01]  /*6540*/  UIMAD UR10, UR39, UR10, UR8 ;  /* 0x0000000a270a72a4 */ /* 0x000fe2000f8e0208 */
[----:B------:R-:W-:Y:S01]  /*6550*/  @!UP0 UMOV UR4, UR7 ;  /* 0x0000000700048c82 */ /* 0x000fe20008000000 */
[----:B------:R-:W-:Y:S02]  /*6560*/  UIADD3 UR7, UPT, UPT, -UR8, URZ, URZ ;  /* 0x000000ff08077290 */ /* 0x000fe4000fffe1ff */
[----:B------:R-:W-:Y:S04]  /*6570*/  @!UP0 USHF.R.U32.HI UR4, URZ, UR47, UR4 ;  /* 0x0000002fff048299 */ /* 0x000fe80008011604 */
[----:B------:R-:W-:Y:S04]  /*6580*/  @!UP0 USEL UR4, UR5, UR4, !UP2 ;  /* 0x0000000405048287 */ /* 0x000fe8000d000000 */
[----:B------:R-:W-:Y:S02]  /*6590*/  @!UP0 UIMAD UR9, UR9, UR10, UR4 ;  /* 0x0000000a090982a4 */ /* 0x000fe4000f8e0204 */
[----:B------:R-:W-:Y:S02]  /*65a0*/  @!UP0 UIADD3 UR10, UPT, UPT, UR11, -UR4, URZ ;  /* 0x800000040b0a8290 */ /* 0x000fe4000fffe0ff */
[----:B------:R-:W-:Y:S02]  /*65b0*/  UIMAD UR4, UR58, UR7, UR36 ;  /* 0x000000073a0472a4 */ /* 0x000fe4000f8e0224 */
[----:B------:R-:W-:Y:S03]  /*65c0*/  @!UP0 UIMAD UR8, UR10, UR39, UR5 ;  /* 0x000000270a0882a4 */ /* 0x000fe6000f8e0205 */
[----:B------:R-:W-:Y:S02]  /*65d0*/  @!UP0 UMOV UR5, UR9 ;  /* 0x0000000900058c82 */ /* 0x000fe40008000000 */
[----:B------:R-:W-:Y:S02]  /*65e0*/  UIMAD UR37, UR5, UR45, UR6 ;  /* 0x0000002d052572a4 */ /* 0x000fe4000f8e0206 */
[----:B------:R-:W-:Y:S11]  /*65f0*/  UIMAD UR36, UR8, UR58, UR4 ;  /* 0x0000003a082472a4 */ /* 0x000ff6000f8e0204 */
[----:B------:R-:W-:Y:S01]  /*6600*/  @!UPT UIADD3 URZ, UPT, UPT, URZ, URZ, URZ ;  /* 0x000000fffffff290 */ /* 0x000fe2000fffe0ff */
.L_x_108:
[----:B------:R-:W-:Y:S01]  /*6610*/  UISETP.NE.AND UP0, UPT, UR38, 0x1, UPT ;  /* 0x000000012600788c */ /* 0x000fe2000bf05270 */
[----:B------:R-:W-:Y:S01]  /*6620*/  @P0 SHF.R.U32.HI R4, RZ, 0x10, R5 ;  /* 0x00000010ff040819 */ /* 0x000fe20000011605 */
[----:B------:R-:W-:Y:S01]  /*6630*/  USHF.L.U32 UR41, UR21, 0x7, URZ ;  /* 0x0000000715297899 */ /* 0x000fe200080006ff */
[----:B------:R-:W-:Y:S02]  /*6640*/  BSSY.RECONVERGENT B6, `(.L_x_109) ;  /* 0x0000034000067945 */ /* 0x000fe40003800200 */
[----:B------:R-:W-:Y:S02]  /*6650*/  @P0 R2UR UR63, R4 ;  /* 0x00000000043f02ca */ /* 0x000fe400000e0000 */
[----:B------:R-:W-:Y:S04]  /*6660*/  LOP3.LUT P0, RZ, R80, 0x1b0, RZ, 0xc0, !PT ;  /* 0x000001b050ff7812 */ /* 0x000fe8000780c0ff */
[----:B------:R-:W1:Y:S01]  /*6670*/  @!UP0 LDCU.128 UR12, c[0x0][0xb10] ;  /* 0x00016200ff0c87ac */ /* 0x000e620008000c00 */
[----:B------:R-:W2:Y:S01]  /*6680*/  @!UP0 LDCU UR5, c[0x0][0xb0c] ;  /* 0x00016180ff0587ac */ /* 0x000ea20008000800 */
[----:B------:R-:W3:Y:S01]  /*6690*/  @!UP0 LDCU UR10, c[0x0][0xb20] ;  /* 0x00016400ff0a87ac */ /* 0x000ee20008000800 */
[----:B-1----:R-:W-:Y:S02]  /*66a0*/  UIMAD.WIDE.U32 UR8, UR37, UR12, URZ ;  /* 0x0000000c250872a5 */ /* 0x002fe4000f8e00ff */
[----:B------:R-:W-:Y:S02]  /*66b0*/  UIMAD.WIDE.U32 UR6, UR36, UR15, URZ ;  /* 0x0000000f240672a5 */ /* 0x000fe4000f8e00ff */
[----:B------:R-:W-:Y:S03]  /*66c0*/  @!UP0 UISETP.NE.AND UP1, UPT, UR14, 0x1, UPT ;  /* 0x000000010e00888c */ /* 0x000fe6000bf25270 */
[----:B------:R-:W-:Y:S01]  /*66d0*/  @!UP0 UMOV UR4, UR9 ;  /* 0x0000000900048c82 */ /* 0x000fe20008000000 */
[----:B--2---:R-:W-:Y:S02]  /*66e0*/  @!UP0 UISETP.NE.AND UP2, UPT, UR5, 0x1, UPT ;  /* 0x000000010500888c */ /* 0x004fe4000bf45270 */
[----:B------:R-:W-:Y:S01]  /*66f0*/  @!UP0 USHF.R.U32.HI UR4, URZ, UR13, UR4 ;  /* 0x0000000dff048299 */ /* 0x000fe20008011604 */
[----:B------:R-:W-:Y:S02]  /*6700*/  @!UP0 UMOV UR6, UR7 ;  /* 0x0000000700068c82 */ /* 0x000fe40008000000 */
[----:B---3--:R-:W-:Y:S02]  /*6710*/  @!UP0 USHF.R.U32.HI UR6, URZ, UR10, UR6 ;  /* 0x0000000aff068299 */ /* 0x008fe40008011606 */
[----:B------:R-:W-:Y:S02]  /*6720*/  @!UP0 USEL UR7, UR37, UR4, !UP2 ;  /* 0x0000000425078287 */ /* 0x000fe4000d000000 */
[----:B------:R-:W-:Y:S04]  /*6730*/  @!UP0 USEL UR6, UR36, UR6, !UP1 ;  /* 0x0000000624068287 */ /* 0x000fe8000c800000 */
[----:B------:R-:W-:Y:S02]  /*6740*/  @!UP0 UIADD3 UR4, UPT, UPT, -UR7, UR6, URZ ;  /* 0x0000000607048290 */ /* 0x000fe4000fffe1ff */
[----:B------:R-:W-:Y:S02]  /*6750*/  @!UP0 UIADD3 UR6, UPT, UPT, UR7, -UR6, URZ ;  /* 0x8000000607068290 */ /* 0x000fe4000fffe0ff */
[----:B------:R-:W-:Y:S02]  /*6760*/  @!UP0 UIMAD UR37, UR4, UR5, UR37 ;  /* 0x00000005042582a4 */ /* 0x000fe4000f8e0225 */
[----:B------:R-:W-:Y:S01]  /*6770*/  @!UP0 UIMAD UR36, UR6, UR14, UR36 ;  /* 0x0000000e062482a4 */ /* 0x000fe2000f8e0224 */
[----:B------:R-:W-:Y:S11]  /*6780*/  @!P0 BRA `(.L_x_110) ;  /* 0x00000000007c8947 */ /* 0x000ff60003800000 */
[----:B------:R-:W1:Y:S01]  /*6790*/  LDCU.64 UR8, c[0x4][0x80] ;  /* 0x01001000ff0877ac */ /* 0x000e620008000a00 */
[----:B------:R-:W-:Y:S01]  /*67a0*/  MOV R16, 0x0 ;  /* 0x0000000000107802 */ /* 0x000fe20000000f00 */
[----:B------:R-:W-:Y:S02]  /*67b0*/  HFMA2 R12, -RZ, RZ, 0, 5.9604644775390625e-08 ;  /* 0x00000001ff0c7431 */ /* 0x000fe400000001ff */
[----:B------:R-:W-:Y:S01]  /*67c0*/  IMAD.MOV.U32 R8, RZ, RZ, 0x70 ;  /* 0x00000070ff087424 */ /* 0x000fe200078e00ff */
[----:B------:R2:W3:Y:S01]  /*67d0*/  LDC.64 R14, c[0x4][R16] ;  /* 0x01000000100e7b82 */ /* 0x0004e20000000a00 */
[----:B------:R-:W4:Y:S01]  /*67e0*/  LDCU.64 UR6, c[0x4][0x88] ;  /* 0x01001100ff0677ac */ /* 0x000f220008000a00 */
[----:B------:R-:W-:Y:S01]  /*67f0*/  IMAD.MOV.U32 R13, RZ, RZ, RZ ;  /* 0x000000ffff0d7224 */ /* 0x000fe200078e00ff */
[----:B------:R-:W2:Y:S01]  /*6800*/  LDCU.64 UR4, c[0x4][0x8] ;  /* 0x01000100ff0477ac */ /* 0x000ea20008000a00 */
[----:B-1----:R-:W-:Y:S01]  /*6810*/  MOV R5, UR9 ;  /* 0x0000000900057c02 */ /* 0x002fe20008000f00 */
[----:B------:R-:W-:Y:S01]  /*6820*/  IMAD.U32 R4, RZ, RZ, UR8 ;  /* 0x00000008ff047e24 */ /* 0x000fe2000f8e00ff */
[----:B----4-:R-:W-:Y:S01]  /*6830*/  MOV R7, UR7 ;  /* 0x0000000700077c02 */ /* 0x010fe20008000f00 */
[----:B------:R-:W-:Y:S01]  /*6840*/  IMAD.U32 R6, RZ, RZ, UR6 ;  /* 0x00000006ff067e24 */ /* 0x000fe2000f8e00ff */
[----:B--2---:R-:W-:Y:S01]  /*6850*/  MOV R11, UR5 ;  /* 0x00000005000b7c02 */ /* 0x004fe20008000f00 */
[----:B------:R-:W-:Y:S02]  /*6860*/  IMAD.U32 R10, RZ, RZ, UR4 ;  /* 0x00000004ff0a7e24 */ /* 0x000fe4000f8e00ff */
[----:B------:R-:W-:Y:S07]  /*6870*/  LEPC R20, `(.L_x_111) ;  /* 0x000000001014794e */ /* 0x000fee0000000000 */
[----:B---3-5:R-:W-:Y:S05]  /*6880*/  CALL.ABS.NOINC R14 ;  /* 0x000000000e007343 */ /* 0x028fea0003c00000 */
.L_x_111:
[----:B------:R-:W1:Y:S01]  /*6890*/  LDCU.64 UR8, c[0x4][0x80] ;  /* 0x01001000ff0877ac */ /* 0x000e620008000a00 */
[----:B------:R-:W2:Y:S01]  /*68a0*/  LDC.64 R16, c[0x4][R16] ;  /* 0x0100000010107b82 */ /* 0x000ea20000000a00 */
[----:B------:R-:W-:Y:S02]  /*68b0*/  HFMA2 R12, -RZ, RZ, 0, 5.9604644775390625e-08 ;  /* 0x00000001ff0c7431 */ /* 0x000fe400000001ff */
[----:B------:R-:W-:Y:S02]  /*68c0*/  IMAD.MOV.U32 R8, RZ, RZ, 0x70 ;  /* 0x00000070ff087424 */ /* 0x000fe400078e00ff */
[----:B------:R-:W-:Y:S01]  /*68d0*/  IMAD.MOV.U32 R13, RZ, RZ, RZ ;  /* 0x000000ffff0d7224 */ /* 0x000fe200078e00ff */
[----:B------:R-:W3:Y:S01]  /*68e0*/  LDCU.64 UR6, c[0x4][0x88] ;  /* 0x01001100ff0677ac */ /* 0x000ee20008000a00 */
[----:B------:R-:W4:Y:S01]  /*68f0*/  LDCU.64 UR4, c[0x4][0x8] ;  /* 0x01000100ff0477ac */ /* 0x000f220008000a00 */
[----:B-1----:R-:W-:Y:S02]  /*6900*/  MOV R4, UR8 ;  /* 0x0000000800047c02 */ /* 0x002fe40008000f00 */
[----:B------:R-:W-:Y:S02]  /*6910*/  MOV R5, UR9 ;  /* 0x0000000900057c02 */ /* 0x000fe40008000f00 */
[----:B---3--:R-:W-:Y:S01]  /*6920*/  MOV R7, UR7 ;  /* 0x0000000700077c02 */ /* 0x008fe20008000f00 */
[----:B------:R-:W-:Y:S01]  /*6930*/  IMAD.U32 R6, RZ, RZ, UR6 ;  /* 0x00000006ff067e24 */ /* 0x000fe2000f8e00ff */
[----:B----4-:R-:W-:Y:S01]  /*6940*/  MOV R11, UR5 ;  /* 0x00000005000b7c02 */ /* 0x010fe20008000f00 */
[----:B------:R-:W-:Y:S02]  /*6950*/  IMAD.U32 R10, RZ, RZ, UR4 ;  /* 0x00000004ff0a7e24 */ /* 0x000fe4000f8e00ff */
[----:B------:R-:W-:Y:S07]  /*6960*/  LEPC R20, `(.L_x_110) ;  /* 0x000000001014794e */ /* 0x000fee0000000000 */
[----:B--2---:R-:W-:Y:S05]  /*6970*/  CALL.ABS.NOINC R16 ;  /* 0x0000000010007343 */ /* 0x004fea0003c00000 */
.L_x_110:
[----:B------:R-:W-:Y:S05]  /*6980*/  BSYNC.RECONVERGENT B6 ;  /* 0x0000000000067941 */ /* 0x000fea0003800200 */
.L_x_109:
[----:B------:R-:W-:Y:S02]  /*6990*/  R2UR UR6, R97 ;  /* 0x00000000610672ca */ /* 0x000fe400000e0000 */
[----:B------:R-:W-:Y:S02]  /*69a0*/  R2UR UR5, R90 ;  /* 0x000000005a0572ca */ /* 0x000fe400000e0000 */
[----:B------:R-:W-:Y:S02]  /*69b0*/  R2UR UR4, R89 ;  /* 0x00000000590472ca */ /* 0x000fe400000e0000 */
[----:B------:R-:W-:Y:S02]  /*69c0*/  ISETP.NE.U32.AND P4, PT, R78, RZ, PT ;  /* 0x000000ff4e00720c */ /* 0x000fe40003f85070 */
[----:B------:R-:W-:Y:S02]  /*69d0*/  ISETP.NE.U32.AND P2, PT, RZ, UR54, PT ;  /* 0x00000036ff007c0c */ /* 0x000fe4000bf45070 */
[----:B------:R-:W-:Y:S02]  /*69e0*/  ISETP.NE.AND.EX P4, PT, R79, RZ, PT, P4 ;  /* 0x000000ff4f00720c */ /* 0x000fe40003f85340 */
[----:B------:R-:W-:Y:S01]  /*69f0*/  ISETP.NE.AND.EX P2, PT, RZ, UR55, PT, P2 ;  /* 0x00000037ff007c0c */ /* 0x000fe2000bf45320 */
[----:B------:R-:W-:Y:S02]  /*6a00*/  UISETP.NE.AND UP2, UPT, UR6, URZ, UPT ;  /* 0x000000ff0600728c */ /* 0x000fe4000bf45270 */
[----:B------:R-:W-:Y:S04]  /*6a10*/  UISETP.NE.U32.AND UP0, UPT, UR5, URZ, UPT ;  /* 0x000000ff0500728c */ /* 0x000fe8000bf05070 */
[----:B------:R-:W-:Y:S01]  /*6a20*/  UISETP.NE.AND.EX UP1, UPT, UR4, URZ, UPT, UP0 ;  /* 0x000000ff0400728c */ /* 0x000fe2000bf25300 */
[----:B------:R-:W-:Y:S01]  /*6a30*/  PLOP3.LUT P1, PT, PT, PT, UP2, 0x80, 0x8 ;  /* 0x000000000008781c */ /* 0x000fe20003f2f028 */
[----:B------:R-:W-:Y:S03]  /*6a40*/  UPLOP3.LUT UP0, UPT, UPT, UPT, UPT, 0x40, 0x4 ;  /* 0x000000000004789c */ /* 0x000fe60003f0e870 */
[----:B------:R-:W-:Y:S06]  /*6a50*/  @UP2 UPLOP3.LUT UP0, UPT, UPT, UPT, UP1, 0x80, 0x8 ;  /* 0x000000000008289c */ /* 0x000fec0003f0f010 */
[----:B------:R-:W-:Y:S01]  /*6a60*/  PLOP3.LUT P0, PT, PT, PT, UP0, 0x80, 0x8 ;  /* 0x000000000008781c */ /* 0x000fe20003f0f008 */
[----:B------:R-:W-:Y:S01]  /*6a70*/  @!UPT UIADD3 URZ, UPT, UPT, URZ, URZ, URZ ;  /* 0x000000fffffff290 */ /* 0x000fe2000fffe0ff */
[----:B------:R-:W-:Y:S11]  /*6a80*/  BRA.U !UP1, `(.L_x_112) ;  /* 0x0000000109407547 */ /* 0x000ff6000b800000 */
[----:B------:R-:W-:Y:S01]  /*6a90*/  UISETP.NE.U32.AND UP0, UPT, UR54, URZ, UPT ;  /* 0x000000ff3600728c */ /* 0x000fe2000bf05070 */
[----:B------:R-:W-:Y:S01]  /*6aa0*/  R2UR UR6, R90 ;  /* 0x000000005a0672ca */ /* 0x000fe200000e0000 */
[----:B------:R-:W1:Y:S01]  /*6ab0*/  LDCU.64 UR8, c[0x0][0x358] ;  /* 0x00006b00ff0877ac */ /* 0x000e620008000a00 */
[----:B------:R-:W-:Y:S02]  /*6ac0*/  HFMA2 R87, -RZ, RZ, 0, 5.9604644775390625e-08 ;  /* 0x00000001ff577431 */ /* 0x000fe400000001ff */
[----:B------:R-:W-:Y:S01]  /*6ad0*/  IMAD.MOV.U32 R0, RZ, RZ, 0x1 ;  /* 0x00000001ff007424 */ /* 0x000fe200078e00ff */
[----:B------:R-:W-:Y:S06]  /*6ae0*/  UISETP.NE.AND.EX UP0, UPT, UR55, URZ, UPT, UP0 ;  /* 0x000000ff3700728c */ /* 0x000fec000bf05300 */
[----:B------:R-:W-:Y:S05]  /*6af0*/  PLOP3.LUT P3, PT, PT, PT, UP0, 0x80, 0x8 ;  /* 0x000000000008781c */ /* 0x000fea0003f6f008 */
[----:B------:R-:W2:Y:S01]  /*6b00*/  @UP0 LDCU.64 UR4, c[0x0][0x888] ;  /* 0x00011100ff0407ac */ /* 0x000ea20008000a00 */
[----:B------:R-:W-:Y:S07]  /*6b10*/  @UP0 UIMAD UR6, UR52, UR6, URZ ;  /* 0x00000006340602a4 */ /* 0x000fee000f8e02ff */
[----:B------:R-:W-:Y:S01]  /*6b20*/  @!P3 PRMT R87, R0, 0x7610, R87 ;  /* 0x000076100057b816 */ /* 0x000fe20000000057 */
[----:B--2---:R-:W-:Y:S06]  /*6b30*/  @UP0 UIMAD.WIDE UR4, UR6, 0x4, UR4 ;  /* 0x00000004060408a5 */ /* 0x004fec000f8e0204 */
[----:B------:R-:W-:Y:S02]  /*6b40*/  IMAD.U32 R4, RZ, RZ, UR4 ;  /* 0x00000004ff047e24 */ /* 0x000fe4000f8e00ff */
[----:B------:R-:W-:Y:S03]  /*6b50*/  IMAD.U32 R5, RZ, RZ, UR5 ;  /* 0x00000005ff057e24 */ /* 0x000fe6000f8e00ff */
[----:B------:R-:W2:Y:S02]  /*6b60*/  @!UP0 LDCU UR4, c[0x0][0x880] ;  /* 0x00011000ff0487ac */ /* 0x000ea40008000800 */
[----:B-1---5:R1:W5:Y:S02]  /*6b70*/  @P3 LDG.E R41, desc[UR8][R4.64] ;  /* 0x0000000804293981 */ /* 0x022364000c1e1900 */
[----:B-12---:R-:W-:Y:S02]  /*6b80*/  @!P3 MOV R41, UR4 ;  /* 0x000000040029bc02 */ /* 0x006fe40008000f00 */
.L_x_112:
[----:B------:R-:W-:Y:S05]  /*6b90*/  @!P4 BRA `(.L_x_113) ;  /* 0x000000000024c947 */ /* 0x000fea0003800000 */
[----:B------:R-:W-:Y:S01]  /*6ba0*/  ISETP.NE.U32.AND P3, PT, R76, RZ, PT ;  /* 0x000000ff4c00720c */ /* 0x000fe20003f65070 */
[----:B------:R-:W1:Y:S03]  /*6bb0*/  LDCU.64 UR4, c[0x0][0x358] ;  /* 0x00006b00ff0477ac */ /* 0x000e660008000a00 */
[----:B------:R-:W-:Y:S11]  /*6bc0*/  ISETP.NE.AND.EX P3, PT, R77, RZ, PT, P3 ;  /* 0x000000ff4d00720c */ /* 0x000ff60003f65330 */
[----:B------:R-:W-:Y:S02]  /*6bd0*/  @!UPT UIADD3 URZ, UPT, UPT, URZ, URZ, URZ ;  /* 0x000000fffffff290 */ /* 0x000fe4000fffe0ff */
[----:B------:R-:W2:Y:S01]  /*6be0*/  @P3 LDC.64 R4, c[0x0][0x8a8] ;  /* 0x00022a00ff043b82 */ /* 0x000ea20000000a00 */
[----:B------:R-:W-:Y:S04]  /*6bf0*/  @P3 IMAD R0, R78, UR52, RZ ;  /* 0x000000344e003c24 */ /* 0x000fe8000f8e02ff */
[----:B--2---:R-:W-:Y:S05]  /*6c00*/  @P3 IMAD.WIDE R4, R0, 0x4, R4 ;  /* 0x0000000400043825 */ /* 0x004fea00078e0204 */
[----:B-1---5:R1:W5:Y:S02]  /*6c10*/  @P3 LDG.E R38, desc[UR4][R4.64] ;  /* 0x0000000404263981 */ /* 0x022364000c1e1900 */
[----:B-1----:R-:W2:Y:S02]  /*6c20*/  @!P3 LDC R38, c[0x0][0x8a0] ;  /* 0x00022800ff26bb82 */ /* 0x002ea40000000800 */
.L_x_113:
[----:B-----5:R-:W-:Y:S01]  /*6c30*/  FSETP.NEU.AND P4, PT, R41, RZ, PT ;  /* 0x000000ff2900720b */ /* 0x020fe20003f8d000 */
[----:B------:R-:W1:Y:S01]  /*6c40*/  LDCU.64 UR10, c[0x0][0xa90] ;  /* 0x00015200ff0a77ac */ /* 0x000e620008000a00 */
[----:B------:R-:W-:Y:S01]  /*6c50*/  SEL R4, RZ, 0xffffffff, P2 ;  /* 0xffffffffff047807 */ /* 0x000fe20001000000 */
[----:B------:R-:W-:Y:S01]  /*6c60*/  BSSY B1, `(.L_x_114) ;  /* 0x000004f000017945 */ /* 0x000fe20003800000 */
[----:B------:R-:W-:Y:S01]  /*6c70*/  @P1 LOP3.LUT P2, RZ, R87, 0xff, RZ, 0xc0, !PT ;  /* 0x000000ff57ff1812 */ /* 0x000fe2000784c0ff */
[----:B------:R-:W-:Y:S01]  /*6c80*/  IMAD.MOV.U32 R46, RZ, RZ, 0x1 ;  /* 0x00000001ff2e7424 */ /* 0x000fe200078e00ff */
[----:B------:R-:W-:Y:S01]  /*6c90*/  @P1 SEL R3, RZ, 0xffffffff, P4 ;  /* 0xffffffffff031807 */ /* 0x000fe20002000000 */
[----:B------:R-:W-:Y:S01]  /*6ca0*/  USHF.L.U32 UR8, UR51, 0x7, URZ ;  /* 0x0000000733087899 */ /* 0x000fe200080006ff */
[----:B------:R-:W-:Y:S01]  /*6cb0*/  LOP3.LUT R83, R83, 0x1, RZ, 0x3c, !PT ;  /* 0x0000000153537812 */ /* 0x000fe200078e3cff */
[----:B------:R-:W-:Y:S01]  /*6cc0*/  IMAD.IADD R39, R37, 0x1, R2 ;  /* 0x0000000125277824 */ /* 0x000fe200078e0202 */
[----:B------:R-:W-:Y:S01]  /*6cd0*/  @P0 SEL R3, R4, R3, !P2 ;  /* 0x0000000304030207 */ /* 0x000fe20005000000 */
[----:B------:R-:W-:Y:S01]  /*6ce0*/  IMAD R106, R85, -0x10, R100 ;  /* 0xfffffff0556a7824 */ /* 0x000fe200078e0264 */
[----:B------:R-:W-:Y:S01]  /*6cf0*/  LEA R105, R36, UR49, 0x3 ;  /* 0x0000003124697c11 */ /* 0x000fe2000f8e18ff */
[----:B------:R-:W-:Y:S01]  /*6d00*/  IMAD.U32 R102, RZ, RZ, UR8 ;  /* 0x00000008ff667e24 */ /* 0x000fe2000f8e00ff */
[----:B------:R-:W-:Y:S01]  /*6d10*/  @P1 LOP3.LUT R3, R3, 0x1, RZ, 0xc0, !PT ;  /* 0x0000000103031812 */ /* 0x000fe200078ec0ff */
[----:B------:R-:W-:Y:S01]  /*6d20*/  IMAD.MOV.U32 R47, RZ, RZ, RZ ;  /* 0x000000ffff2f7224 */ /* 0x000fe200078e00ff */
[----:B------:R-:W-:Y:S02]  /*6d30*/  SHF.L.U32 R0, R82, 0x1f, RZ ;  /* 0x0000001f52007819 */ /* 0x000fe400000006ff */
[----:B------:R-:W-:Y:S02]  /*6d40*/  CS2R R74, SRZ ;  /* 0x00000000004a7805 */ /* 0x000fe4000001ff00 */
[----:B------:R-:W-:Y:S02]  /*6d50*/  ISETP.NE.U32.OR P6, PT, R3, 0x1, !P1 ;  /* 0x000000010300780c */ /* 0x000fe40004fc5470 */
[----:B------:R-:W-:Y:S02]  /*6d60*/  CS2R R72, SRZ ;  /* 0x0000000000487805 */ /* 0x000fe4000001ff00 */
[----:B------:R-:W-:Y:S02]  /*6d70*/  R2UR UR4, R93 ;  /* 0x000000005d0472ca */ /* 0x000fe400000e0000 */
[----:B------:R-:W-:Y:S02]  /*6d80*/  CS2R R66, SRZ ;  /* 0x0000000000427805 */ /* 0x000fe4000001ff00 */
[----:B------:R-:W-:Y:S02]  /*6d90*/  R2UR UR6, R92 ;  /* 0x000000005c0672ca */ /* 0x000fe400000e0000 */
[----:B------:R-:W-:Y:S02]  /*6da0*/  CS2R R64, SRZ ;  /* 0x0000000000407805 */ /* 0x000fe4000001ff00 */
[----:B------:R-:W-:Y:S02]  /*6db0*/  R2UR UR12, R94 ;  /* 0x000000005e0c72ca */ /* 0x000fe400000e0000 */
[----:B------:R-:W-:Y:S02]  /*6dc0*/  CS2R R58, SRZ ;  /* 0x00000000003a7805 */ /* 0x000fe4000001ff00 */
[----:B------:R-:W-:Y:S02]  /*6dd0*/  R2UR UR9, R91 ;  /* 0x000000005b0972ca */ /* 0x000fe400000e0000 */
[----:B------:R-:W-:Y:S02]  /*6de0*/  CS2R R56, SRZ ;  /* 0x0000000000387805 */ /* 0x000fe4000001ff00 */
[----:B------:R-:W-:Y:S02]  /*6df0*/  PLOP3.LUT P3, PT, PT, PT, UP1, 0x80, 0x8 ;  /* 0x000000000008781c */ /* 0x000fe40003f6f018 */
[----:B------:R-:W-:Y:S02]  /*6e00*/  CS2R R50, SRZ ;  /* 0x0000000000327805 */ /* 0x000fe4000001ff00 */
[----:B------:R-:W-:Y:S02]  /*6e10*/  LOP3.LUT P5, R103, R87, 0xff, RZ, 0xc0, !PT ;  /* 0x000000ff57677812 */ /* 0x000fe400078ac0ff */
[----:B------:R-:W-:Y:S02]  /*6e20*/  CS2R R48, SRZ ;  /* 0x0000000000307805 */ /* 0x000fe4000001ff00 */
[----:B------:R-:W-:Y:S01]  /*6e30*/  @P6 SHF.L.U32 R6, R83, 0x1f, RZ ;  /* 0x0000001f53066819 */ /* 0x000fe200000006ff */
[----:B------:R-:W-:Y:S01]  /*6e40*/  UIMAD.WIDE.U32 UR4, UR8, UR4, URZ ;  /* 0x00000004080472a5 */ /* 0x000fe2000f8e00ff */
[----:B------:R-:W-:Y:S02]  /*6e50*/  SEL R3, RZ, 0xffffffff, P4 ;  /* 0xffffffffff037807 */ /* 0x000fe40002000000 */
[----:B------:R-:W3:Y:S01]  /*6e60*/  @P6 SYNCS.PHASECHK.TRANS64.TRYWAIT P1, [UR49+0x100], R6 ;  /* 0x00010006ff0065a7 */ /* 0x000ee20008021131 */
[----:B------:R-:W-:Y:S01]  /*6e70*/  UISETP.NE.AND UP0, UPT, UR12, 0x1, UPT ;  /* 0x000000010c00788c */ /* 0x000fe2000bf05270 */
[----:B------:R-:W-:Y:S02]  /*6e80*/  P2R R104, PR, RZ, 0x40 ;  /* 0x00000040ff687803 */ /* 0x000fe40000000000 */
[----:B------:R-:W-:Y:S01]  /*6e90*/  UMOV UR4, UR5 ;  /* 0x0000000500047c82 */ /* 0x000fe20008000000 */
[----:B------:R-:W-:Y:S01]  /*6ea0*/  @P3 SEL R3, R4, R3, !P5 ;  /* 0x0000000304033207 */ /* 0x000fe20006800000 */
[----:B------:R-:W-:Y:S03]  /*6eb0*/  USHF.R.U32.HI UR4, URZ, UR6, UR4 ;  /* 0x00000006ff047299 */ /* 0x000fe60008011604 */
[----:B------:R-:W-:Y:S01]  /*6ec0*/  LOP3.LUT R3, R3, 0x1, RZ, 0xc0, !PT ;  /* 0x0000000103037812 */ /* 0x000fe200078ec0ff */
[----:B------:R-:W-:Y:S02]  /*6ed0*/  USEL UR4, UR8, UR4, !UP0 ;  /* 0x0000000408047287 */ /* 0x000fe4000c000000 */
[----:B------:R-:W-:Y:S01]  /*6ee0*/  UISETP.NE.AND UP0, UPT, UR9, 0x1, UPT ;  /* 0x000000010900788c */ /* 0x000fe2000bf05270 */
[----:B------:R4:W2:Y:S03]  /*6ef0*/  SYNCS.PHASECHK.TRANS64.TRYWAIT P0, [R105+URZ+0x160], R0 ;  /* 0x00016000690075a7 */ /* 0x0008a600080011ff */
[----:B------:R-:W-:Y:S02]  /*6f00*/  IMAD.U32 R101, RZ, RZ, UR4 ;  /* 0x00000004ff657e24 */ /* 0x000fe4000f8e00ff */
[----:B------:R-:W-:Y:S01]  /*6f10*/  PLOP3.LUT P2, PT, PT, PT, UP0, 0x80, 0x8 ;  /* 0x000000000008781c */ /* 0x000fe20003f4f008 */
[----:B------:R-:W-:Y:S02]  /*6f20*/  IMAD R5, RZ, RZ, -UR4 ;  /* 0x80000004ff057e24 */ /* 0x000fe4000f8e02ff */
[----:B------:R-:W-:Y:S02]  /*6f30*/  IMAD.U32 R99, RZ, RZ, UR4 ;  /* 0x00000004ff637e24 */ /* 0x000fe4000f8e00ff */
[----:B------:R-:W-:Y:S01]  /*6f40*/  IMAD R102, R5, UR12, R102 ;  /* 0x0000000c05667c24 */ /* 0x000fe2000f8e0266 */
[----:B---3--:R-:W-:Y:S01]  /*6f50*/  @P6 SEL R46, RZ, 0x1, !P1 ;  /* 0x00000001ff2e6807 */ /* 0x008fe20004800000 */
[----:B-1----:R-:W-:Y:S07]  /*6f60*/  UIMAD.WIDE.U32 UR6, UR4, UR10, URZ ;  /* 0x0000000a040672a5 */ /* 0x002fee000f8e00ff */
[----:B------:R-:W-:Y:S02]  /*6f70*/  UMOV UR5, UR7 ;  /* 0x0000000700057c82 */ /* 0x000fe40008000000 */
[----:B------:R-:W-:Y:S06]  /*6f80*/  USHF.R.U32.HI UR5, URZ, UR11, UR5 ;  /* 0x0000000bff057299 */ /* 0x000fec0008011605 */
[----:B------:R-:W-:Y:S02]  /*6f90*/  SEL R101, R101, UR5, !P2 ;  /* 0x0000000565657c07 */ /* 0x000fe4000d000000 */
[----:B------:R-:W-:Y:S03]  /*6fa0*/  ISETP.NE.U32.AND P2, PT, R3, 0x1, PT ;  /* 0x000000010300780c */ /* 0x000fe60003f45070 */
[----:B------:R-:W-:Y:S01]  /*6fb0*/  IMAD.MOV R4, RZ, RZ, -R101 ;  /* 0x000000ffff047224 */ /* 0x000fe200078e0a65 */
[----:B------:R-:W-:Y:S03]  /*6fc0*/  P2R R68, PR, RZ, 0x4 ;  /* 0x00000004ff447803 */ /* 0x000fe60000000000 */
[----:B------:R-:W-:Y:S01]  /*6fd0*/  IMAD R99, R4, UR9, R99 ;  /* 0x0000000904637c24 */ /* 0x000fe2000f8e0263 */
[----:B--2-4-:R-:W-:Y:S06]  /*6fe0*/  @!P6 BRA `(.L_x_115) ;  /* 0x000000000058e947 */ /* 0x014fec0003800000 */
[----:B------:R-:W-:Y:S01]  /*6ff0*/  IMAD.MOV.U32 R75, RZ, RZ, RZ ;  /* 0x000000ffff4b7224 */ /* 0x000fe200078e00ff */
[----:B------:R-:W-:Y:S01]  /*7000*/  ISETP.NE.AND P1, PT, R46, RZ, PT ;  /* 0x000000ff2e00720c */ /* 0x000fe20003f25270 */
[----:B------:R-:W-:Y:S01]  /*7010*/  BSSY B0, `(.L_x_116) ;  /* 0x000000c000007945 */ /* 0x000fe20003800000 */
[----:B------:R-:W-:Y:S02]  /*7020*/  CS2R R50, SRZ ;  /* 0x0000000000327805 */ /* 0x000fe4000001ff00 */
[----:B------:R-:W-:Y:S02]  /*7030*/  CS2R R48, SRZ ;  /* 0x0000000000307805 */ /* 0x000fe4000001ff00 */
[----:B------:R-:W-:Y:S02]  /*7040*/  CS2R R58, SRZ ;  /* 0x00000000003a7805 */ /* 0x000fe4000001ff00 */
[----:B------:R-:W-:Y:S02]  /*7050*/  CS2R R56, SRZ ;  /* 0x0000000000387805 */ /* 0x000fe4000001ff00 */
[----:B------:R-:W-:Y:S02]  /*7060*/  CS2R R66, SRZ ;  /* 0x0000000000427805 */ /* 0x000fe4000001ff00 */
[----:B------:R-:W-:Y:S02]  /*7070*/  CS2R R64, SRZ ;  /* 0x0000000000407805 */ /* 0x000fe4000001ff00 */
[----:B------:R-:W-:Y:S01]  /*7080*/  CS2R R72, SRZ ;  /* 0x0000000000487805 */ /* 0x000fe2000001ff00 */
[----:B------:R-:W-:Y:S06]  /*7090*/  @P1 BRA `(.L_x_117) ;  /* 0x00000000000c1947 */ /* 0x000fec0003800000 */
[----:B------:R-:W-:Y:S04]  /*70a0*/  SHF.L.U32 R3, R83, 0x1f, RZ ;  /* 0x0000001f53037819 */ /* 0x000fe800000006ff */
[----:B------:R-:W1:Y:S02]  /*70b0*/  SYNCS.PHASECHK.TRANS64.TRYWAIT P1, [UR49+0x100], R3 ;  /* 0x00010003ff0075a7 */ /* 0x000e640008021131 */
[----:B-1----:R-:W-:Y:S05]  /*70c0*/  @!P1 BRA `(.L_x_118) ;  /* 0x0000004000909947 */ /* 0x002fea0003800000 */
.L_x_117:
[----:B------:R-:W-:Y:S05]  /*70d0*/  BSYNC B0 ;  /* 0x0000000000007941 */ /* 0x000fea0003800000 */
.L_x_116:
[----:B------:R-:W-:Y:S01]  /*70e0*/  ISETP.NE.AND P1, PT, R68, RZ, PT ;  /* 0x000000ff4400720c */ /* 0x000fe20003f25270 */
[----:B------:R-:W-:Y:S11]  /*70f0*/  HFMA2 R47, -RZ, RZ, 0, 5.9604644775390625e-08 ;  /* 0x00000001ff2f7431 */ /* 0x000ff600000001ff */
[----:B------:R-:W-:Y:S01]  /*7100*/  @!UPT UIADD3 URZ, UPT, UPT, URZ, URZ, URZ ;  /* 0x000000fffffff290 */ /* 0x000fe2000fffe0ff */
[----:B------:R2:W3:Y:S04]  /*7110*/  @P1 LDS.128 R48, [R84] ;  /* 0x0000000054301984 */ /* 0x0004e80000000c00 */
[----:B------:R2:W4:Y:S04]  /*7120*/  @P1 LDS.128 R56, [R100+0x10] ;  /* 0x0000100064381984 */ /* 0x0005280000000c00 */
[----:B------:R2:W1:Y:S04]  /*7130*/  @P1 LDS.128 R64, [R98+0x20] ;  /* 0x0000200062401984 */ /* 0x0004680000000c00 */
[----:B------:R2:W1:Y:S02]  /*7140*/  @P1 LDS.128 R72, [R106+0x30] ;  /* 0x000030006a481984 */ /* 0x0004640000000c00 */
.L_x_115:
[----:B------:R-:W-:Y:S05]  /*7150*/  BSYNC B1 ;  /* 0x0000000000017941 */ /* 0x000fea0003800000 */
.L_x_114:
[----:B-1----:R-:W-:Y:S04]  /*7160*/  SHF.R.U32.HI R3, RZ, 0x15, R39 ;  /* 0x00000015ff037819 */ /* 0x002fe80000011627 */
[----:B------:R-:W-:Y:S01]  /*7170*/  LOP3.LUT P1, RZ, R3, 0x3, R88, 0x48, !PT ;  /* 0x0000000303ff7812 */ /* 0x000fe20007824858 */
[----:B------:R-:W-:Y:S01]  /*7180*/  @!UPT UIADD3 URZ, UPT, UPT, URZ, URZ, URZ ;  /* 0x000000fffffff290 */ /* 0x000fe2000fffe0ff */
[----:B------:R-:W-:Y:S11]  /*7190*/  @P0 BRA `(.L_x_119) ;  /* 0x0000000000080947 */ /* 0x000ff60003800000 */
[----:B------:R-:W1:Y:S02]  /*71a0*/  SYNCS.PHASECHK.TRANS64.TRYWAIT P0, [R105+URZ+0x160], R0 ;  /* 0x00016000690075a7 */ /* 0x000e6400080011ff */
[----:B-1----:R-:W-:Y:S05]  /*71b0*/  @!P0 BRA `(.L_x_120) ;  /* 0x00000040006c8947 */ /* 0x002fea0003800000 */
.L_x_119:
[----:B------:R-:W-:Y:S05]  /*71c0*/  @!P1 BRA `(.L_x_121) ;  /* 0x0000000000409947 */ /* 0x000fea0003800000 */
[----:B------:R-:W1:Y:S01]  /*71d0*/  LDCU.64 UR8, c[0x4][0x70] ;  /* 0x01000e00ff0877ac */ /* 0x000e620008000a00 */
[----:B------:R-:W-:Y:S01]  /*71e0*/  MOV R3, 0x0 ;  /* 0x0000000000037802 */ /* 0x000fe20000000f00 */
[----:B------:R-:W-:Y:S02]  /*71f0*/  HFMA2 R12, -RZ, RZ, 0, 5.9604644775390625e-08 ;  /* 0x00000001ff0c7431 */ /* 0x000fe400000001ff */
[----:B------:R-:W-:Y:S02]  /*7200*/  IMAD.MOV.U32 R8, RZ, RZ, 0x192 ;  /* 0x00000192ff087424 */ /* 0x000fe400078e00ff */
[----:B------:R-:W-:Y:S01]  /*7210*/  IMAD.MOV.U32 R13, RZ, RZ, RZ ;  /* 0x000000ffff0d7224 */ /* 0x000fe200078e00ff */
[----:B------:R-:W5:Y:S01]  /*7220*/  LDCU.64 UR6, c[0x4][0x78] ;  /* 0x01000f00ff0677ac */ /* 0x000f620008000a00 */
[----:B------:R-:W2:Y:S01]  /*7230*/  LDC.64 R2, c[0x4][R3] ;  /* 0x0100000003027b82 */ /* 0x000ea20000000a00 */
[----:B------:R-:W3:Y:S01]  /*7240*/  LDCU.64 UR4, c[0x4][0x10] ;  /* 0x01000200ff0477ac */ /* 0x000ee20008000a00 */
[----:B-1----:R-:W-:Y:S01]  /*7250*/  MOV R5, UR9 ;  /* 0x0000000900057c02 */ /* 0x002fe20008000f00 */
[----:B------:R-:W-:Y:S01]  /*7260*/  IMAD.U32 R4, RZ, RZ, UR8 ;  /* 0x00000008ff047e24 */ /* 0x000fe2000f8e00ff */
[----:B-----5:R-:W-:Y:S01]  /*7270*/  MOV R7, UR7 ;  /* 0x0000000700077c02 */ /* 0x020fe20008000f00 */
[----:B------:R-:W-:Y:S01]  /*7280*/  IMAD.U32 R6, RZ, RZ, UR6 ;  /* 0x00000006ff067e24 */ /* 0x000fe2000f8e00ff */
[----:B---3--:R-:W-:Y:S01]  /*7290*/  MOV R11, UR5 ;  /* 0x00000005000b7c02 */ /* 0x008fe20008000f00 */
[----:B------:R-:W-:Y:S02]  /*72a0*/  IMAD.U32 R10, RZ, RZ, UR4 ;  /* 0x00000004ff0a7e24 */ /* 0x000fe4000f8e00ff */
[----:B------:R-:W-:Y:S07]  /*72b0*/  LEPC R20, `(.L_x_121) ;  /* 0x000000001014794e */ /* 0x000fee0000000000 */
[----:B--2-4-:R-:W-:Y:S05]  /*72c0*/  CALL.ABS.NOINC R2 ;  /* 0x0000000002007343 */ /* 0x014fea0003c00000 */
.L_x_121:
[----:B------:R-:W-:Y:S05]  /*72d0*/  WARPSYNC.ALL ;  /* 0x0000000000007948 */ /* 0x000fea0003800000 */
[----:B------:R-:W-:Y:S01]  /*72e0*/  R2UR UR4, R39 ;  /* 0x00000000270472ca */ /* 0x000fe200000e0000 */
[--C-:B---3--:R-:W-:Y:S01]  /*72f0*/  HADD2.F32 R40, -RZ, R48.reuse.H0_H0 ;  /* 0x20000030ff287230 */ /* 0x108fe20000004100 */
[----:B------:R-:W-:Y:S01]  /*7300*/  ISETP.NE.AND P0, PT, R86, RZ, PT ;  /* 0x000000ff5600720c */ /* 0x000fe20003f05270 */
[----:B------:R-:W-:Y:S01]  /*7310*/  HADD2.F32 R43, -RZ, R48.H1_H1 ;  /* 0x30000030ff2b7230 */ /* 0x000fe20000004100 */
[----:B------:R-:W-:Y:S01]  /*7320*/  BSSY.RECONVERGENT B0, `(.L_x_122) ;  /* 0x0000088000007945 */ /* 0x000fe20003800200 */
[----:B------:R-:W-:Y:S02]  /*7330*/  HADD2.F32 R42, -RZ, R49.H1_H1 ;  /* 0x30000031ff2a7230 */ /* 0x000fe40000004100 */
[----:B------:R-:W-:Y:S02]  /*7340*/  HADD2.F32 R45, -RZ, R51.H0_H0 ;  /* 0x20000033ff2d7230 */ /* 0x000fe40000004100 */
[----:B------:R-:W-:Y:S04]  /*7350*/  HADD2.F32 R44, -RZ, R75.H1_H1 ;  /* 0x3000004bff2c7230 */ /* 0x000fe80000004100 */
[----:B------:R-:W1:Y:S02]  /*7360*/  LDTM.x32 R4, tmem[UR4] ;  /* 0x00000004000479ee */ /* 0x000e6400082c0000 */
[C---:B-1----:R-:W-:Y:S01]  /*7370*/  FMUL R0, R38.reuse, R4 ;  /* 0x0000000426007220 */ /* 0x042fe20000400000 */
[C---:B------:R-:W-:Y:S01]  /*7380*/  FMUL R2, R38.reuse, R5 ;  /* 0x0000000526027220 */ /* 0x040fe20000400000 */
[C---:B------:R-:W-:Y:S01]  /*7390*/  FMUL R3, R38.reuse, R6 ;  /* 0x0000000626037220 */ /* 0x040fe20000400000 */
[C---:B------:R-:W-:Y:S01]  /*73a0*/  FMUL R7, R38.reuse, R7 ;  /* 0x0000000726077220 */ /* 0x040fe20000400000 */
[C---:B------:R-:W-:Y:S01]  /*73b0*/  FFMA R0, R41.reuse, R40, R0 ;  /* 0x0000002829007223 */ /* 0x040fe20000000000 */
[----:B------:R-:W-:Y:S02]  /*73c0*/  HADD2.F32 R40, -RZ, R49.H0_H0 ;  /* 0x20000031ff287230 */ /* 0x000fe40000004100 */
[C---:B------:R-:W-:Y:S01]  /*73d0*/  FFMA R2, R41.reuse, R43, R2 ;  /* 0x0000002b29027223 */ /* 0x040fe20000000002 */
[--C-:B------:R-:W-:Y:S02]  /*73e0*/  HADD2.F32 R43, -RZ, R50.reuse.H0_H0 ;  /* 0x20000032ff2b7230 */ /* 0x100fe40000004100 */
[C---:B------:R-:W-:Y:S01]  /*73f0*/  FMUL R4, R38.reuse, R8 ;  /* 0x0000000826047220 */ /* 0x040fe20000400000 */
[----:B------:R-:W-:Y:S01]  /*7400*/  FMUL R5, R38, R9 ;  /* 0x0000000926057220 */ /* 0x000fe20000400000 */
[C---:B------:R-:W-:Y:S01]  /*7410*/  FFMA R3, R41.reuse, R40, R3 ;  /* 0x0000002829037223 */ /* 0x040fe20000000003 */
[----:B------:R-:W-:Y:S01]  /*7420*/  HADD2.F32 R40, -RZ, R50.H1_H1 ;  /* 0x30000032ff287230 */ /* 0x000fe20000004100 */
[----:B------:R-:W-:Y:S01]  /*7430*/  F2FP.F16.F32.PACK_AB R52, R2, R0 ;  /* 0x000000000234723e */ /* 0x000fe200000000ff */
[C---:B------:R-:W-:Y:S01]  /*7440*/  FFMA R7, R41.reuse, R42, R7 ;  /* 0x0000002a29077223 */ /* 0x040fe20000000007 */
[C---:B------:R-:W-:Y:S01]  /*7450*/  FFMA R4, R41.reuse, R43, R4 ;  /* 0x0000002b29047223 */ /* 0x040fe20000000004 */
[C---:B------:R-:W-:Y:S01]  /*7460*/  FMUL R6, R38.reuse, R10 ;  /* 0x0000000a26067220 */ /* 0x040fe20000400000 */
[----:B------:R-:W-:Y:S02]  /*7470*/  HADD2.F32 R42, -RZ, R51.H1_H1 ;  /* 0x30000033ff2a7230 */ /* 0x000fe40000004100 */
[----:B------:R-:W-:Y:S01]  /*7480*/  FFMA R5, R41, R40, R5 ;  /* 0x0000002829057223 */ /* 0x000fe20000000005 */
[----:B------:R-:W-:Y:S01]  /*7490*/  F2FP.F16.F32.PACK_AB R53, R7, R3 ;  /* 0x000000030735723e */ /* 0x000fe200000000ff */
[----:B------:R-:W-:Y:S01]  /*74a0*/  FFMA R6, R41, R45, R6 ;  /* 0x0000002d29067223 */ /* 0x000fe20000000006 */
[C---:B------:R-:W-:Y:S01]  /*74b0*/  FMUL R11, R38.reuse, R11 ;  /* 0x0000000b260b7220 */ /* 0x040fe20000400000 */
[--C-:B----4-:R-:W-:Y:S01]  /*74c0*/  HADD2.F32 R40, -RZ, R56.reuse.H0_H0 ;  /* 0x20000038ff287230 */ /* 0x110fe20000004100 */
[----:B------:R-:W-:Y:S01]  /*74d0*/  F2FP.F16.F32.PACK_AB R54, R5, R4 ;  /* 0x000000040536723e */ /* 0x000fe200000000ff */
[C---:B------:R-:W-:Y:S01]  /*74e0*/  FMUL R8, R38.reuse, R12 ;  /* 0x0000000c26087220 */ /* 0x040fe20000400000 */
[C---:B------:R-:W-:Y:S01]  /*74f0*/  FFMA R11, R41.reuse, R42, R11 ;  /* 0x0000002a290b7223 */ /* 0x040fe2000000000b */
[----:B------:R-:W-:Y:S02]  /*7500*/  HADD2.F32 R42, -RZ, R56.H1_H1 ;  /* 0x30000038ff2a7230 */ /* 0x000fe40000004100 */
[C---:B------:R-:W-:Y:S01]  /*7510*/  FMUL R9, R38.reuse, R13 ;  /* 0x0000000d26097220 */ /* 0x040fe20000400000 */
[--C-:B------:R-:W-:Y:S02]  /*7520*/  HADD2.F32 R43, -RZ, R57.reuse.H0_H0 ;  /* 0x20000039ff2b7230 */ /* 0x100fe40000004100 */
[----:B------:R-:W-:Y:S01]  /*7530*/  FFMA R8, R41, R40, R8 ;  /* 0x0000002829087223 */ /* 0x000fe20000000008 */
[----:B------:R-:W-:Y:S01]  /*7540*/  F2FP.F16.F32.PACK_AB R55, R11, R6 ;  /* 0x000000060b37723e */ /* 0x000fe200000000ff */
[----:B------:R-:W-:Y:S01]  /*7550*/  FFMA R9, R41, R42, R9 ;  /* 0x0000002a29097223 */ /* 0x000fe20000000009 */
[C---:B------:R-:W-:Y:S01]  /*7560*/  FMUL R10, R38.reuse, R14 ;  /* 0x0000000e260a7220 */ /* 0x040fe20000400000 */
[----:B------:R-:W-:Y:S02]  /*7570*/  HADD2.F32 R40, -RZ, R57.H1_H1 ;  /* 0x30000039ff287230 */ /* 0x000fe40000004100 */
[C---:B------:R-:W-:Y:S01]  /*7580*/  FMUL R15, R38.reuse, R15 ;  /* 0x0000000f260f7220 */ /* 0x040fe20000400000 */
[----:B------:R1:W-:Y:S01]  /*7590*/  STS.128 [R84], R52 ;  /* 0x0000003454007388 */ /* 0x0003e20000000c00 */
[----:B------:R-:W-:Y:S01]  /*75a0*/  F2FP.F16.F32.PACK_AB R60, R9, R8 ;  /* 0x00000008093c723e */ /* 0x000fe200000000ff */
[C---:B------:R-:W-:Y:S01]  /*75b0*/  FFMA R10, R41.reuse, R43, R10 ;  /* 0x0000002b290a7223 */ /* 0x040fe2000000000a */
[--C-:B------:R-:W-:Y:S02]  /*75c0*/  HADD2.F32 R43, -RZ, R58.reuse.H0_H0 ;  /* 0x2000003aff2b7230 */ /* 0x100fe40000004100 */
[----:B------:R-:W-:Y:S01]  /*75d0*/  FFMA R15, R41, R40, R15 ;  /* 0x00000028290f7223 */ /* 0x000fe2000000000f */
[C---:B------:R-:W-:Y:S01]  /*75e0*/  FMUL R12, R38.reuse, R16 ;  /* 0x00000010260c7220 */ /* 0x040fe20000400000 */
[----:B------:R-:W-:Y:S02]  /*75f0*/  HADD2.F32 R42, -RZ, R58.H1_H1 ;  /* 0x3000003aff2a7230 */ /* 0x000fe40000004100 */
[C---:B------:R-:W-:Y:S01]  /*7600*/  FMUL R13, R38.reuse, R17 ;  /* 0x00000011260d7220 */ /* 0x040fe20000400000 */
[--C-:B------:R-:W-:Y:S01]  /*7610*/  HADD2.F32 R45, -RZ, R59.reuse.H0_H0 ;  /* 0x2000003bff2d7230 */ /* 0x100fe20000004100 */
[----:B------:R-:W-:Y:S01]  /*7620*/  F2FP.F16.F32.PACK_AB R61, R15, R10 ;  /* 0x0000000a0f3d723e */ /* 0x000fe200000000ff */
[C---:B------:R-:W-:Y:S01]  /*7630*/  FFMA R12, R41.reuse, R43, R12 ;  /* 0x0000002b290c7223 */ /* 0x040fe2000000000c */
[C---:B------:R-:W-:Y:S01]  /*7640*/  FFMA R13, R41.reuse, R42, R13 ;  /* 0x0000002a290d7223 */ /* 0x040fe2000000000d */
[C---:B------:R-:W-:Y:S01]  /*7650*/  FMUL R14, R38.reuse, R18 ;  /* 0x00000012260e7220 */ /* 0x040fe20000400000 */
[----:B------:R-:W-:Y:S02]  /*7660*/  HADD2.F32 R40, -RZ, R59.H1_H1 ;  /* 0x3000003bff287230 */ /* 0x000fe40000004100 */
[C---:B------:R-:W-:Y:S01]  /*7670*/  FMUL R19, R38.reuse, R19 ;  /* 0x0000001326137220 */ /* 0x040fe20000400000 */
[--C-:B------:R-:W-:Y:S02]  /*7680*/  HADD2.F32 R43, -RZ, R64.reuse.H0_H0 ;  /* 0x20000040ff2b7230 */ /* 0x100fe40000004100 */
[C---:B------:R-:W-:Y:S01]  /*7690*/  FFMA R14, R41.reuse, R45, R14 ;  /* 0x0000002d290e7223 */ /* 0x040fe2000000000e */
[C---:B------:R-:W-:Y:S01]  /*76a0*/  FMUL R16, R38.reuse, R20 ;  /* 0x0000001426107220 */ /* 0x040fe20000400000 */
[C---:B------:R-:W-:Y:S01]  /*76b0*/  FFMA R19, R41.reuse, R40, R19 ;  /* 0x0000002829137223 */ /* 0x040fe20000000013 */
[----:B------:R-:W-:Y:S02]  /*76c0*/  HADD2.F32 R40, -RZ, R64.H1_H1 ;  /* 0x30000040ff287230 */ /* 0x000fe40000004100 */
[C---:B------:R-:W-:Y:S01]  /*76d0*/  FMUL R17, R38.reuse, R21 ;  /* 0x0000001526117220 */ /* 0x040fe20000400000 */
[--C-:B------:R-:W-:Y:S02]  /*76e0*/  HADD2.F32 R45, -RZ, R65.reuse.H0_H0 ;  /* 0x20000041ff2d7230 */ /* 0x100fe40000004100 */
[C---:B------:R-:W-:Y:S01]  /*76f0*/  FMUL R18, R38.reuse, R22 ;  /* 0x0000001626127220 */ /* 0x040fe20000400000 */
[----:B------:R-:W-:Y:S02]  /*7700*/  HADD2.F32 R42, -RZ, R65.H1_H1 ;  /* 0x30000041ff2a7230 */ /* 0x000fe40000004100 */
[C---:B------:R-:W-:Y:S01]  /*7710*/  FMUL R23, R38.reuse, R23 ;  /* 0x0000001726177220 */ /* 0x040fe20000400000 */
[C---:B------:R-:W-:Y:S01]  /*7720*/  FFMA R16, R41.reuse, R43, R16 ;  /* 0x0000002b29107223 */ /* 0x040fe20000000010 */
[C---:B------:R-:W-:Y:S01]  /*7730*/  FFMA R17, R41.reuse, R40, R17 ;  /* 0x0000002829117223 */ /* 0x040fe20000000011 */
[C---:B------:R-:W-:Y:S01]  /*7740*/  FFMA R18, R41.reuse, R45, R18 ;  /* 0x0000002d29127223 */ /* 0x040fe20000000012 */
[C---:B------:R-:W-:Y:S01]  /*7750*/  FFMA R23, R41.reuse, R42, R23 ;  /* 0x0000002a29177223 */ /* 0x040fe20000000017 */
[--C-:B------:R-:W-:Y:S02]  /*7760*/  HADD2.F32 R40, -RZ, R66.reuse.H0_H0 ;  /* 0x20000042ff287230 */ /* 0x100fe40000004100 */
[C---:B------:R-:W-:Y:S01]  /*7770*/  FMUL R20, R38.reuse, R24 ;  /* 0x0000001826147220 */ /* 0x040fe20000400000 */
[----:B------:R-:W-:Y:S02]  /*7780*/  HADD2.F32 R42, -RZ, R66.H1_H1 ;  /* 0x30000042ff2a7230 */ /* 0x000fe40000004100 */
[C---:B------:R-:W-:Y:S01]  /*7790*/  FMUL R21, R38.reuse, R25 ;  /* 0x0000001926157220 */ /* 0x040fe20000400000 */
[--C-:B------:R-:W-:Y:S02]  /*77a0*/  HADD2.F32 R43, -RZ, R67.reuse.H0_H0 ;  /* 0x20000043ff2b7230 */ /* 0x100fe40000004100 */
[C---:B------:R-:W-:Y:S01]  /*77b0*/  FMUL R22, R38.reuse, R26 ;  /* 0x0000001a26167220 */ /* 0x040fe20000400000 */
[C---:B------:R-:W-:Y:S01]  /*77c0*/  FFMA R20, R41.reuse, R40, R20 ;  /* 0x0000002829147223 */ /* 0x040fe20000000014 */
[C---:B------:R-:W-:Y:S01]  /*77d0*/  FFMA R21, R41.reuse, R42, R21 ;  /* 0x0000002a29157223 */ /* 0x040fe20000000015 */
[----:B------:R-:W-:Y:S02]  /*77e0*/  HADD2.F32 R40, -RZ, R67.H1_H1 ;  /* 0x30000043ff287230 */ /* 0x000fe40000004100 */
[----:B------:R-:W-:Y:S01]  /*77f0*/  FFMA R22, R41, R43, R22 ;  /* 0x0000002b29167223 */ /* 0x000fe20000000016 */
[C---:B------:R-:W-:Y:S01]  /*7800*/  FMUL R27, R38.reuse, R27 ;  /* 0x0000001b261b7220 */ /* 0x040fe20000400000 */
[--C-:B------:R-:W-:Y:S02]  /*7810*/  HADD2.F32 R43, -RZ, R72.reuse.H0_H0 ;  /* 0x20000048ff2b7230 */ /* 0x100fe40000004100 */
[C---:B------:R-:W-:Y:S01]  /*7820*/  FMUL R24, R38.reuse, R28 ;  /* 0x0000001c26187220 */ /* 0x040fe20000400000 */
[----:B------:R-:W-:Y:S02]  /*7830*/  HADD2.F32 R42, -RZ, R72.H1_H1 ;  /* 0x30000048ff2a7230 */ /* 0x000fe40000004100 */
[C---:B------:R-:W-:Y:S01]  /*7840*/  FMUL R25, R38.reuse, R29 ;  /* 0x0000001d26197220 */ /* 0x040fe20000400000 */
[--C-:B------:R-:W-:Y:S01]  /*7850*/  HADD2.F32 R45, -RZ, R73.reuse.H0_H0 ;  /* 0x20000049ff2d7230 */ /* 0x100fe20000004100 */
[----:B------:R-:W-:Y:S01]  /*7860*/  F2FP.F16.F32.PACK_AB R62, R13, R12 ;  /* 0x0000000c0d3e723e */ /* 0x000fe200000000ff */
[C---:B------:R-:W-:Y:S01]  /*7870*/  FMUL R26, R38.reuse, R30 ;  /* 0x0000001e261a7220 */ /* 0x040fe20000400000 */
[----:B------:R-:W-:Y:S01]  /*7880*/  F2FP.F16.F32.PACK_AB R63, R19, R14 ;  /* 0x0000000e133f723e */ /* 0x000fe200000000ff */
[C---:B------:R-:W-:Y:S01]  /*7890*/  FFMA R27, R41.reuse, R40, R27 ;  /* 0x00000028291b7223 */ /* 0x040fe2000000001b */
[C---:B------:R-:W-:Y:S01]  /*78a0*/  FFMA R24, R41.reuse, R43, R24 ;  /* 0x0000002b29187223 */ /* 0x040fe20000000018 */
[----:B------:R-:W-:Y:S02]  /*78b0*/  HADD2.F32 R40, -RZ, R73.H1_H1 ;  /* 0x30000049ff287230 */ /* 0x000fe40000004100 */
[C---:B------:R-:W-:Y:S01]  /*78c0*/  FFMA R25, R41.reuse, R42, R25 ;  /* 0x0000002a29197223 */ /* 0x040fe20000000019 */
[----:B------:R1:W-:Y:S01]  /*78d0*/  STS.128 [R100+0x10], R60 ;  /* 0x0000103c64007388 */ /* 0x0003e20000000c00 */
[C---:B------:R-:W-:Y:S01]  /*78e0*/  FMUL R31, R38.reuse, R31 ;  /* 0x0000001f261f7220 */ /* 0x040fe20000400000 */
[--C-:B------:R-:W-:Y:S02]  /*78f0*/  HADD2.F32 R43, -RZ, R74.reuse.H0_H0 ;  /* 0x2000004aff2b7230 */ /* 0x100fe40000004100 */
[C---:B------:R-:W-:Y:S01]  /*7900*/  FFMA R26, R41.reuse, R45, R26 ;  /* 0x0000002d291a7223 */ /* 0x040fe2000000001a */
[C---:B------:R-:W-:Y:S01]  /*7910*/  FMUL R28, R38.reuse, R32 ;  /* 0x00000020261c7220 */ /* 0x040fe20000400000 */
[----:B------:R-:W-:Y:S02]  /*7920*/  HADD2.F32 R42, -RZ, R74.H1_H1 ;  /* 0x3000004aff2a7230 */ /* 0x000fe40000004100 */
[C---:B------:R-:W-:Y:S01]  /*7930*/  FMUL R29, R38.reuse, R33 ;  /* 0x00000021261d7220 */ /* 0x040fe20000400000 */
[----:B------:R-:W-:Y:S02]  /*7940*/  HADD2.F32 R45, -RZ, R75.H0_H0 ;  /* 0x2000004bff2d7230 */ /* 0x000fe40000004100 */
[C---:B------:R-:W-:Y:S01]  /*7950*/  FMUL R30, R38.reuse, R34 ;  /* 0x00000022261e7220 */ /* 0x040fe20000400000 */
[----:B------:R-:W-:Y:S01]  /*7960*/  FFMA R31, R41, R40, R31 ;  /* 0x00000028291f7223 */ /* 0x000fe2000000001f */
[----:B------:R-:W-:Y:S01]  /*7970*/  FMUL R35, R38, R35 ;  /* 0x0000002326237220 */ /* 0x000fe20000400000 */
[----:B------:R-:W-:Y:S01]  /*7980*/  F2FP.F16.F32.PACK_AB R108, R17, R16 ;  /* 0x00000010116c723e */ /* 0x000fe200000000ff */
[----:B------:R-:W-:Y:S01]  /*7990*/  FFMA R28, R41, R43, R28 ;  /* 0x0000002b291c7223 */ /* 0x000fe2000000001c */
[----:B------:R-:W-:Y:S01]  /*79a0*/  F2FP.F16.F32.PACK_AB R109, R23, R18 ;  /* 0x00000012176d723e */ /* 0x000fe200000000ff */
[----:B------:R-:W-:Y:S01]  /*79b0*/  FFMA R29, R41, R42, R29 ;  /* 0x0000002a291d7223 */ /* 0x000fe2000000001d */
[----:B------:R-:W-:Y:S01]  /*79c0*/  F2FP.F16.F32.PACK_AB R110, R21, R20 ;  /* 0x00000014156e723e */ /* 0x000fe200000000ff */
[----:B------:R-:W-:Y:S01]  /*79d0*/  FFMA R30, R41, R45, R30 ;  /* 0x0000002d291e7223 */ /* 0x000fe2000000001e */
[----:B------:R-:W-:Y:S01]  /*79e0*/  F2FP.F16.F32.PACK_AB R111, R27, R22 ;  /* 0x000000161b6f723e */ /* 0x000fe200000000ff */
[----:B------:R-:W-:Y:S01]  /*79f0*/  FFMA R35, R41, R44, R35 ;  /* 0x0000002c29237223 */ /* 0x000fe20000000023 */
[----:B------:R-:W-:Y:S02]  /*7a00*/  F2FP.F16.F32.PACK_AB R112, R25, R24 ;  /* 0x000000181970723e */ /* 0x000fe400000000ff */
[----:B------:R-:W-:Y:S01]  /*7a10*/  F2FP.F16.F32.PACK_AB R113, R31, R26 ;  /* 0x0000001a1f71723e */ /* 0x000fe200000000ff */
[----:B------:R1:W-:Y:S01]  /*7a20*/  STS.128 [R98+0x20], R108 ;  /* 0x0000206c62007388 */ /* 0x0003e20000000c00 */
[----:B------:R-:W-:Y:S02]  /*7a30*/  F2FP.F16.F32.PACK_AB R114, R29, R28 ;  /* 0x0000001c1d72723e */ /* 0x000fe400000000ff */
[----:B------:R-:W-:Y:S05]  /*7a40*/  F2FP.F16.F32.PACK_AB R115, R35, R30 ;  /* 0x0000001e2373723e */ /* 0x000fea00000000ff */
[----:B------:R1:W-:Y:S01]  /*7a50*/  STS.128 [R106+0x30], R112 ;  /* 0x000030706a007388 */ /* 0x0003e20000000c00 */
[----:B------:R-:W-:Y:S01]  /*7a60*/  @!PT LDS RZ, [RZ] ;  /* 0x00000000fffff984 */ /* 0x000fe20000000800 */
[----:B------:R-:W-:Y:S01]  /*7a70*/  @!PT LDS RZ, [RZ] ;  /* 0x00000000fffff984 */ /* 0x000fe20000000800 */
[----:B------:R-:W-:Y:S01]  /*7a80*/  @!PT LDS RZ, [RZ] ;  /* 0x00000000fffff984 */ /* 0x000fe20000000800 */
[----:B------:R-:W-:Y:S01]  /*7a90*/  @!PT LDS RZ, [RZ] ;  /* 0x00000000fffff984 */ /* 0x000fe20000000800 */
[----:B------:R3:W-:Y:S07]  /*7aa0*/  MEMBAR.ALL.CTA ;  /* 0x0000000000007992 */ /* 0x0007ee0000008000 */
[----:B---3--:R-:W3:Y:S02]  /*7ab0*/  FENCE.VIEW.ASYNC.S ;  /* 0x00000000000073c6 */ /* 0x008ee40000000000 */
[----:B---3--:R-:W-:Y:S06]  /*7ac0*/  BAR.SYNC.DEFER_BLOCKING 0x1, 0x80 ;  /* 0x0042000000007b1d */ /* 0x008fec0000010000 */
[----:B------:R-:W-:Y:S05]  /*7ad0*/  @P0 BRA `(.L_x_123) ;  /* 0x0000000000300947 */ /* 0x000fea0003800000 */
[----:B------:R-:W3:Y:S01]  /*7ae0*/  LDCU.64 UR6, c[0x0][0x348] ;  /* 0x00006900ff0677ac */ /* 0x000ee20008000a00 */
[----:B------:R-:W-:Y:S02]  /*7af0*/  R2UR UR42, R102 ;  /* 0x00000000662a72ca */ /* 0x000fe400000e0000 */
[----:B------:R-:W-:Y:S01]  /*7b00*/  R2UR UR43, R99 ;  /* 0x00000000632b72ca */ /* 0x000fe200000e0000 */
[----:B------:R-:W-:Y:S01]  /*7b10*/  UIADD3 UR4, UPT, UPT, UR49, 0x200, URZ ;  /* 0x0000020031047890 */ /* 0x000fe2000fffe0ff */
[----:B------:R-:W-:Y:S05]  /*7b20*/  R2UR UR44, R101 ;  /* 0x00000000652c72ca */ /* 0x000fea00000e0000 */
[----:B------:R-:W-:Y:S05]  /*7b30*/  IMAD.U32 R80, RZ, RZ, UR4 ;  /* 0x00000004ff507e24 */ /* 0x000fea000f8e00ff */
[----:B------:R-:W-:Y:S01]  /*7b40*/  R2UR UR40, R80 ;  /* 0x00000000502872ca */ /* 0x000fe200000e0000 */
[----:B---3--:R-:W-:Y:S04]  /*7b50*/  UIADD3 UR4, UP0, UPT, UR6, 0x680, URZ ;  /* 0x0000068006047890 */ /* 0x008fe8000ff1e0ff */
[----:B------:R-:W-:Y:S09]  /*7b60*/  UIADD3.X UR5, UPT, UPT, URZ, UR7, URZ, UP0, !UPT ;  /* 0x00000007ff057290 */ /* 0x000ff200087fe4ff */
[----:B------:R3:W-:Y:S01]  /*7b70*/  UTMASTG.4D.IM2COL [UR40], [UR4] ;  /* 0x00000028040073b5 */ /* 0x0007e20008058000 */
[----:B------:R0:W-:Y:S01]  /*7b80*/  UTMACMDFLUSH ;  /* 0x00000000000079b7 */ /* 0x0001e20000000000 */
[----:B---3--:R-:W-:Y:S04]  /*7b90*/  DEPBAR.LE SB0, 0x1 ;  /* 0x000080400000791a */ /* 0x008fe80000000000 */
.L_x_123:
[----:B------:R-:W-:Y:S05]  /*7ba0*/  BSYNC.RECONVERGENT B0 ;  /* 0x0000000000007941 */ /* 0x000fea0003800200 */
.L_x_122:
[----:B------:R-:W-:Y:S01]  /*7bb0*/  BAR.SYNC.DEFER_BLOCKING 0x1, 0x80 ;  /* 0x0042000000007b1d */ /* 0x000fe20000010000 */
[----:B------:R-:W-:Y:S01]  /*7bc0*/  ISETP.NE.AND P1, PT, R104, RZ, PT ;  /* 0x000000ff6800720c */ /* 0x000fe20003f25270 */
[----:B------:R-:W-:Y:S01]  /*7bd0*/  UISETP.NE.AND UP0, UPT, UR53, URZ, UPT ;  /* 0x000000ff3500728c */ /* 0x000fe2000bf05270 */
[----:B------:R-:W-:Y:S11]  /*7be0*/  LEA R3, R47, UR49, 0x3 ;  /* 0x000000312f037c11 */ /* 0x000ff6000f8e18ff */
[----:B------:R-:W-:Y:S01]  /*7bf0*/  @P1 SHF.L.U32 R4, R83, 0x1f, RZ ;  /* 0x0000001f53041819 */ /* 0x000fe200000006ff */
[----:B------:R-:W-:Y:S06]  /*7c00*/  BRA.U !UP0, `(.L_x_124) ;  /* 0x0000000108247547 */ /* 0x000fec000b800000 */
[----:B------:R-:W3:Y:S01]  /*7c10*/  S2R R0, SR_CgaCtaId ;  /* 0x0000000000007919 */ /* 0x000ee20000008800 */
[----:B------:R-:W-:Y:S01]  /*7c20*/  IMAD.U32 R2, RZ, RZ, UR50 ;  /* 0x00000032ff027e24 */ /* 0x000fe2000f8e00ff */
[----:B------:R-:W-:Y:S04]  /*7c30*/  UIADD3 UR4, UPT, UPT, UR50, 0x1, URZ ;  /* 0x0000000132047890 */ /* 0x000fe8000fffe0ff */
[----:B------:R-:W-:Y:S01]  /*7c40*/  @P1 LEA R2, R2, UR49, 0x3 ;  /* 0x0000003102021c11 */ /* 0x000fe2000f8e18ff */
[----:B------:R-:W-:Y:S04]  /*7c50*/  UISETP.NE.AND UP0, UPT, UR4, 0x4, UPT ;  /* 0x000000040400788c */ /* 0x000fe8000bf05270 */
[----:B------:R-:W-:Y:S01]  /*7c60*/  @P1 VIADD R5, R2, 0x120 ;  /* 0x0000012002051836 */ /* 0x000fe20000000000 */
[----:B------:R-:W-:Y:S04]  /*7c70*/  USEL UR50, UR4, URZ, UP0 ;  /* 0x000000ff04327287 */ /* 0x000fe80008000000 */
[----:B---3--:R-:W-:Y:S04]  /*7c80*/  @P1 PRMT R0, R0, 0x654, R5 ;  /* 0x0000065400001816 */ /* 0x008fe80000000005 */
[----:B------:R3:W-:Y:S04]  /*7c90*/  @P1 SYNCS.ARRIVE.TRANS64.RED.A1T0 RZ, [R0+URZ], RZ ;  /* 0x000000ff00ff19a7 */ /* 0x0007e800081004ff */
.L_x_124:
[----:B------:R-:W4:Y:S01]  /*7ca0*/  @P1 SYNCS.PHASECHK.TRANS64.TRYWAIT P0, [R3+URZ+0x100], R4 ;  /* 0x00010004030015a7 */ /* 0x000f2200080011ff */
[----:B------:R-:W-:Y:S01]  /*7cb0*/  BSSY B1, `(.L_x_125) ;  /* 0x0000016000017945 */ /* 0x000fe20003800000 */
[----:B----4-:R-:W-:Y:S03]  /*7cc0*/  @P1 SEL R46, RZ, 0x1, !P0 ;  /* 0x00000001ff2e1807 */ /* 0x010fe60004000000 */
[----:B------:R-:W-:Y:S05]  /*7cd0*/  @!P1 BRA `(.L_x_126) ;  /* 0x00000000004c9947 */ /* 0x000fea0003800000 */
[----:B------:R-:W-:Y:S01]  /*7ce0*/  ISETP.NE.AND P0, PT, R46, RZ, PT ;  /* 0x000000ff2e00720c */ /* 0x000fe20003f05270 */
[----:B------:R-:W-:Y:S01]  /*7cf0*/  BSSY B0, `(.L_x_127) ;  /* 0x000000b000007945 */ /* 0x000fe20003800000 */
[----:B------:R-:W-:Y:S11]  /*7d00*/  ISETP.NE.AND P1, PT, R68, RZ, PT ;  /* 0x000000ff4400720c */ /* 0x000ff60003f25270 */
[----:B------:R-:W-:Y:S02]  /*7d10*/  @!UPT UIADD3 URZ, UPT, UPT, URZ, URZ, URZ ;  /* 0x000000fffffff290 */ /* 0x000fe4000fffe0ff */
[C---:B------:R-:W-:Y:S01]  /*7d20*/  @P1 IMAD R6, R47.reuse, 0x2000, R84 ;  /* 0x000020002f061824 */ /* 0x040fe200078e0254 */
[C---:B------:R-:W-:Y:S01]  /*7d30*/  @P1 LEA R4, R47.reuse, R98, 0xd ;  /* 0x000000622f041211 */ /* 0x040fe200078e68ff */
[C---:B------:R-:W-:Y:S02]  /*7d40*/  @P1 IMAD R5, R47.reuse, 0x2000, R100 ;  /* 0x000020002f051824 */ /* 0x040fe400078e0264 */
[----:B------:R-:W-:Y:S01]  /*7d50*/  @P1 IMAD R2, R47, 0x2000, R106 ;  /* 0x000020002f021824 */ /* 0x000fe200078e026a */
[----:B------:R-:W-:Y:S06]  /*7d60*/  @P0 BRA `(.L_x_128) ;  /* 0x00000000000c0947 */ /* 0x000fec0003800000 */
[----:B---3--:R-:W-:Y:S04]  /*7d70*/  SHF.L.U32 R0, R83, 0x1f, RZ ;  /* 0x0000001f53007819 */ /* 0x008fe800000006ff */
[----:B------:R-:W3:Y:S02]  /*7d80*/  SYNCS.PHASECHK.TRANS64.TRYWAIT P0, [R3+URZ+0x100], R0 ;  /* 0x00010000030075a7 */ /* 0x000ee400080011ff */
[----:B---3--:R-:W-:Y:S05]  /*7d90*/  @!P0 BRA `(.L_x_129) ;  /* 0x0000003400888947 */ /* 0x008fea0003800000 */
.L_x_128:
[----:B------:R-:W-:Y:S05]  /*7da0*/  BSYNC B0 ;  /* 0x0000000000007941 */ /* 0x000fea0003800000 */
.L_x_127:
[----:B------:R-:W-:Y:S02]  /*7db0*/  ISETP.NE.AND P0, PT, R68, RZ, PT ;  /* 0x000000ff4400720c */ /* 0x000fe40003f05270 */
[----:B------:R-:W-:Y:S11]  /*7dc0*/  IADD3 R47, PT, PT, R47, 0x1, RZ ;  /* 0x000000012f2f7810 */ /* 0x000ff60007ffe0ff */
[----:B------:R4:W1:Y:S04]  /*7dd0*/  @P0 LDS.128 R48, [R6] ;  /* 0x0000000006300984 */ /* 0x0008680000000c00 */
[----:B------:R4:W1:Y:S04]  /*7de0*/  @P0 LDS.128 R56, [R5+0x10] ;  /* 0x0000100005380984 */ /* 0x0008680000000c00 */
[----:B------:R4:W1:Y:S04]  /*7df0*/  @P0 LDS.128 R64, [R4+0x20] ;  /* 0x0000200004400984 */ /* 0x0008680000000c00 */
[----:B------:R4:W1:Y:S02]  /*7e00*/  @P0 LDS.128 R72, [R2+0x30] ;  /* 0x0000300002480984 */ /* 0x0008640000000c00 */
.L_x_126:
[----:B------:R-:W-:Y:S05]  /*7e10*/  BSYNC B1 ;  /* 0x0000000000017941 */ /* 0x000fea0003800000 */
.L_x_125:
[----:B---3--:R-:W-:Y:S05]  /*7e20*/  VIADD R3, R39, 0x20 ;  /* 0x0000002027037836 */ /* 0x008fea0000000000 */
[----:B------:R-:W-:Y:S04]  /*7e30*/  SHF.R.U32.HI R3, RZ, 0x15, R3 ;  /* 0x00000015ff037819 */ /* 0x000fe80000011603 */
[----:B------:R-:W-:Y:S11]  /*7e40*/  LOP3.LUT P0, RZ, R3, 0x3, R88, 0x48, !PT ;  /* 0x0000000303ff7812 */ /* 0x000ff60007804858 */
[----:B------:R-:W-:Y:S02]  /*7e50*/  @!UPT UIADD3 URZ, UPT, UPT, URZ, URZ, URZ ;  /* 0x000000fffffff290 */ /* 0x000fe4000fffe0ff */
[----:B------:R-:W-:Y:S05]  /*7e60*/  @!P0 BRA `(.L_x_130) ;  /* 0x0000000000408947 */ /* 0x000fea0003800000 */
[----:B------:R-:W3:Y:S01]  /*7e70*/  LDCU.64 UR8, c[0x4][0x70] ;  /* 0x01000e00ff0877ac */ /* 0x000ee20008000a00 */
[----:B------:R-:W-:Y:S01]  /*7e80*/  MOV R3, 0x0 ;  /* 0x0000000000037802 */ /* 0x000fe20000000f00 */
[----:B------:R-:W-:Y:S02]  /*7e90*/  HFMA2 R12, -RZ, RZ, 0, 5.9604644775390625e-08 ;  /* 0x00000001ff0c7431 */ /* 0x000fe400000001ff */
[----:B------:R-:W-:Y:S02]  /*7ea0*/  IMAD.MOV.U32 R8, RZ, RZ, 0x192 ;  /* 0x00000192ff087424 */ /* 0x000fe400078e00ff */
[----:B------:R-:W-:Y:S01]  /*7eb0*/  IMAD.MOV.U32 R13, RZ, RZ, RZ ;  /* 0x000000ffff0d7224 */ /* 0x000fe200078e00ff */
[----:B------:R-:W5:Y:S01]  /*7ec0*/  LDCU.64 UR6, c[0x4][0x78] ;  /* 0x01000f00ff0677ac */ /* 0x000f620008000a00 */
[----:B----4-:R-:W4:Y:S01]  /*7ed0*/  LDC.64 R2, c[0x4][R3] ;  /* 0x0100000003027b82 */ /* 0x010f220000000a00 */
[----:B------:R-:W2:Y:S01]  /*7ee0*/  LDCU.64 UR4, c[0x4][0x10] ;  /* 0x01000200ff0477ac */ /* 0x000ea20008000a00 */
[----:B---3--:R-:W-:Y:S01]  /*7ef0*/  MOV R5, UR9 ;  /* 0x0000000900057c02 */ /* 0x008fe20008000f00 */
[----:B------:R-:W-:Y:S01]  /*7f00*/  IMAD.U32 R4, RZ, RZ, UR8 ;  /* 0x00000008ff047e24 */ /* 0x000fe2000f8e00ff */
[----:B-----5:R-:W-:Y:S01]  /*7f10*/  MOV R7, UR7 ;  /* 0x0000000700077c02 */ /* 0x020fe20008000f00 */
[----:B------:R-:W-:Y:S01]  /*7f20*/  IMAD.U32 R6, RZ, RZ, UR6 ;  /* 0x00000006ff067e24 */ /* 0x000fe2000f8e00ff */
[----:B--2---:R-:W-:Y:S01]  /*7f30*/  MOV R11, UR5 ;  /* 0x00000005000b7c02 */ /* 0x004fe20008000f00 */
[----:B------:R-:W-:Y:S02]  /*7f40*/  IMAD.U32 R10, RZ, RZ, UR4 ;  /* 0x00000004ff0a7e24 */ /* 0x000fe4000f8e00ff */
[----:B------:R-:W-:Y:S07]  /*7f50*/  LEPC R20, `(.L_x_130) ;  /* 0x000000001014794e */ /* 0x000fee0000000000 */
[----:B-1--4-:R-:W-:Y:S05]  /*7f60*/  CALL.ABS.NOINC R2 ;  /* 0x0000000002007343 */ /* 0x012fea0003c00000 */
.L_x_130:
[----:B------:R-:W-:Y:S05]  /*7f70*/  WARPSYNC.ALL ;  /* 0x0000000000007948 */ /* 0x000fea0003800000 */
[----:B------:R-:W-:Y:S01]  /*7f80*/  R2UR UR4, R39 ;  /* 0x00000000270472ca */ /* 0x000fe200000e0000 */
[--C-:B-1----:R-:W-:Y:S01]  /*7f90*/  HADD2.F32 R40, -RZ, R48.reuse.H0_H0 ;  /* 0x20000030ff287230 */ /* 0x102fe20000004100 */
[----:B------:R-:W1:Y:S01]  /*7fa0*/  S2R R107, SR_CgaCtaId ;  /* 0x00000000006b7919 */ /* 0x000e620000008800 */
[----:B------:R-:W-:Y:S01]  /*7fb0*/  HADD2.F32 R43, -RZ, R48.H1_H1 ;  /* 0x30000030ff2b7230 */ /* 0x000fe20000004100 */
[----:B------:R-:W-:Y:S01]  /*7fc0*/  ISETP.NE.AND P6, PT, R104, RZ, PT ;  /* 0x000000ff6800720c */ /* 0x000fe20003fc5270 */
[----:B------:R-:W-:Y:S01]  /*7fd0*/  HADD2.F32 R42, -RZ, R49.H1_H1 ;  /* 0x30000031ff2a7230 */ /* 0x000fe20000004100 */
[----:B------:R-:W-:Y:S01]  /*7fe0*/  ISETP.NE.AND P0, PT, R86, RZ, PT ;  /* 0x000000ff5600720c */ /* 0x000fe20003f05270 */
[--C-:B------:R-:W-:Y:S01]  /*7ff0*/  HADD2.F32 R44, -RZ, R50.reuse.H1_H1 ;  /* 0x30000032ff2c7230 */ /* 0x100fe20000004100 */
[----:B------:R-:W-:Y:S01]  /*8000*/  MOV R69, UR50 ;  /* 0x0000003200457c02 */ /* 0x000fe20008000f00 */
[----:B------:R-:W-:Y:S01]  /*8010*/  HADD2.F32 R45, -RZ, R59.H0_H0 ;  /* 0x2000003bff2d7230 */ /* 0x000fe20000004100 */
[----:B------:R-:W-:Y:S01]  /*8020*/  BSSY.RECONVERGENT B0, `(.L_x_131) ;  /* 0x0000089000007945 */ /* 0x000fe20003800200 */
[----:B------:R-:W-:Y:S02]  /*8030*/  LEA R70, R47, UR49, 0x3 ;  /* 0x000000312f467c11 */ /* 0x000fe4000f8e18ff */
[----:B----4-:R-:W3:Y:S04]  /*8040*/  LDTM.x32 R4, tmem[UR4+0x20] ;  /* 0x00002004000479ee */ /* 0x010ee800082c0000 */
[----:B------:R-:W-:Y:S04]  /*8050*/  @P6 LEA R69, R69, UR49, 0x3 ;  /* 0x0000003145456c11 */ /* 0x000fe8000f8e18ff */
[----:B------:R-:W-:Y:S02]  /*8060*/  @P6 IADD3 R112, PT, PT, R69, 0x120, RZ ;  /* 0x0000012045706810 */ /* 0x000fe40007ffe0ff */
[----:B------:R-:W-:Y:S01]  /*8070*/  @P6 SHF.L.U32 R69, R83, 0x1f, RZ ;  /* 0x0000001f53456819 */ /* 0x000fe200000006ff */
[C---:B---3--:R-:W-:Y:S01]  /*8080*/  FMUL R0, R38.reuse, R4 ;  /* 0x0000000426007220 */ /* 0x048fe20000400000 */
[C---:B------:R-:W-:Y:S01]  /*8090*/  FMUL R2, R38.reuse, R5 ;  /* 0x0000000526027220 */ /* 0x040fe20000400000 */
[C---:B------:R-:W-:Y:S01]  /*80a0*/  FMUL R3, R38.reuse, R6 ;  /* 0x0000000626037220 */ /* 0x040fe20000400000 */
[C---:B------:R-:W-:Y:S01]  /*80b0*/  FMUL R7, R38.reuse, R7 ;  /* 0x0000000726077220 */ /* 0x040fe20000400000 */
[C---:B------:R-:W-:Y:S01]  /*80c0*/  FFMA R0, R41.reuse, R40, R0 ;  /* 0x0000002829007223 */ /* 0x040fe20000000000 */
[----:B------:R-:W-:Y:S02]  /*80d0*/  HADD2.F32 R40, -RZ, R49.H0_H0 ;  /* 0x20000031ff287230 */ /* 0x000fe40000004100 */
[C---:B------:R-:W-:Y:S01]  /*80e0*/  FFMA R2, R41.reuse, R43, R2 ;  /* 0x0000002b29027223 */ /* 0x040fe20000000002 */
[C---:B------:R-:W-:Y:S01]  /*80f0*/  FMUL R4, R38.reuse, R8 ;  /* 0x0000000826047220 */ /* 0x040fe20000400000 */
[--C-:B------:R-:W-:Y:S02]  /*8100*/  HADD2.F32 R43, -RZ, R51.reuse.H0_H0 ;  /* 0x20000033ff2b7230 */ /* 0x100fe40000004100 */
[----:B------:R-:W-:Y:S01]  /*8110*/  FMUL R5, R38, R9 ;  /* 0x0000000926057220 */ /* 0x000fe20000400000 */
[C---:B------:R-:W-:Y:S01]  /*8120*/  FFMA R3, R41.reuse, R40, R3 ;  /* 0x0000002829037223 */ /* 0x040fe20000000003 */
[----:B------:R-:W-:Y:S01]  /*8130*/  HADD2.F32 R40, -RZ, R50.H0_H0 ;  /* 0x20000032ff287230 */ /* 0x000fe20000004100 */
[----:B------:R-:W-:Y:S01]  /*8140*/  F2FP.F16.F32.PACK_AB R52, R2, R0 ;  /* 0x000000000234723e */ /* 0x000fe200000000ff */
[C---:B------:R-:W-:Y:S01]  /*8150*/  FFMA R7, R41.reuse, R42, R7 ;  /* 0x0000002a29077223 */ /* 0x040fe20000000007 */
[----:B------:R-:W-:Y:S02]  /*8160*/  HADD2.F32 R42, -RZ, R51.H1_H1 ;  /* 0x30000033ff2a7230 */ /* 0x000fe40000004100 */
[C---:B------:R-:W-:Y:S01]  /*8170*/  FMUL R6, R38.reuse, R10 ;  /* 0x0000000a26067220 */ /* 0x040fe20000400000 */
[C---:B------:R-:W-:Y:S01]  /*8180*/  FFMA R4, R41.reuse, R40, R4 ;  /* 0x0000002829047223 */ /* 0x040fe20000000004 */
[----:B------:R-:W-:Y:S01]  /*8190*/  FFMA R5, R41, R44, R5 ;  /* 0x0000002c29057223 */ /* 0x000fe20000000005 */
[----:B------:R-:W-:Y:S01]  /*81a0*/  F2FP.F16.F32.PACK_AB R53, R7, R3 ;  /* 0x000000030735723e */ /* 0x000fe200000000ff */
[----:B------:R-:W-:Y:S01]  /*81b0*/  FFMA R6, R41, R43, R6 ;  /* 0x0000002b29067223 */ /* 0x000fe20000000006 */
[C---:B------:R-:W-:Y:S01]  /*81c0*/  FMUL R11, R38.reuse, R11 ;  /* 0x0000000b260b7220 */ /* 0x040fe20000400000 */
[--C-:B------:R-:W-:Y:S01]  /*81d0*/  HADD2.F32 R40, -RZ, R56.reuse.H0_H0 ;  /* 0x20000038ff287230 */ /* 0x100fe20000004100 */
        /* <DEDUP_REMOVED lines=12> */
[----:B------:R3:W-:Y:S01]  /*82a0*/  STS.128 [R84+0x2000], R52 ;  /* 0x0020003454007388 */ /* 0x0007e20000000c00 */
[----:B------:R-:W-:Y:S01]  /*82b0*/  F2FP.F16.F32.PACK_AB R60, R9, R8 ;  /* 0x00000008093c723e */ /* 0x000fe200000000ff */
[C---:B------:R-:W-:Y:S01]  /*82c0*/  FFMA R10, R41.reuse, R43, R10 ;  /* 0x0000002b290a7223 */ /* 0x040fe2000000000a */
[--C-:B------:R-:W-:Y:S02]  /*82d0*/  HADD2.F32 R43, -RZ, R58.reuse.H0_H0 ;  /* 0x2000003aff2b7230 */ /* 0x100fe40000004100 */
[----:B------:R-:W-:Y:S01]  /*82e0*/  FFMA R15, R41, R40, R15 ;  /* 0x00000028290f7223 */ /* 0x000fe2000000000f */
[C---:B------:R-:W-:Y:S01]  /*82f0*/  FMUL R12, R38.reuse, R16 ;  /* 0x00000010260c7220 */ /* 0x040fe20000400000 */
[----:B------:R-:W-:Y:S02]  /*8300*/  HADD2.F32 R42, -RZ, R58.H1_H1 ;  /* 0x3000003aff2a7230 */ /* 0x000fe40000004100 */
[C---:B------:R-:W-:Y:S01]  /*8310*/  FMUL R13, R38.reuse, R17 ;  /* 0x00000011260d7220 */ /* 0x040fe20000400000 */
[C---:B------:R-:W-:Y:S01]  /*8320*/  FMUL R14, R38.reuse, R18 ;  /* 0x00000012260e7220 */ /* 0x040fe20000400000 */
[----:B------:R-:W-:Y:S01]  /*8330*/  F2FP.F16.F32.PACK_AB R61, R15, R10 ;  /* 0x0000000a0f3d723e */ /* 0x000fe200000000ff */
[C---:B------:R-:W-:Y:S01]  /*8340*/  FFMA R12, R41.reuse, R43, R12 ;  /* 0x0000002b290c7223 */ /* 0x040fe2000000000c */
[----:B------:R-:W-:Y:S02]  /*8350*/  HADD2.F32 R40, -RZ, R59.H1_H1 ;  /* 0x3000003bff287230 */ /* 0x000fe40000004100 */
[C---:B------:R-:W-:Y:S01]  /*8360*/  FFMA R13, R41.reuse, R42, R13 ;  /* 0x0000002a290d7223 */ /* 0x040fe2000000000d */
[C---:B------:R-:W-:Y:S01]  /*8370*/  FMUL R19, R38.reuse, R19 ;  /* 0x0000001326137220 */ /* 0x040fe20000400000 */
[--C-:B------:R-:W-:Y:S02]  /*8380*/  HADD2.F32 R43, -RZ, R64.reuse.H0_H0 ;  /* 0x20000040ff2b7230 */ /* 0x100fe40000004100 */
[C---:B------:R-:W-:Y:S01]  /*8390*/  FMUL R16, R38.reuse, R20 ;  /* 0x0000001426107220 */ /* 0x040fe20000400000 */
[----:B------:R-:W-:Y:S02]  /*83a0*/  HADD2.F32 R42, -RZ, R64.H1_H1 ;  /* 0x30000040ff2a7230 */ /* 0x000fe40000004100 */
[C---:B------:R-:W-:Y:S01]  /*83b0*/  FMUL R17, R38.reuse, R21 ;  /* 0x0000001526117220 */ /* 0x040fe20000400000 */
[C---:B------:R-:W-:Y:S01]  /*83c0*/  FFMA R14, R41.reuse, R45, R14 ;  /* 0x0000002d290e7223 */ /* 0x040fe2000000000e */
[C---:B------:R-:W-:Y:S01]  /*83d0*/  FFMA R19, R41.reuse, R40, R19 ;  /* 0x0000002829137223 */ /* 0x040fe20000000013 */
[--C-:B------:R-:W-:Y:S02]  /*83e0*/  HADD2.F32 R45, -RZ, R65.reuse.H0_H0 ;  /* 0x20000041ff2d7230 */ /* 0x100fe40000004100 */
[C---:B------:R-:W-:Y:S01]  /*83f0*/  FFMA R16, R41.reuse, R43, R16 ;  /* 0x0000002b29107223 */ /* 0x040fe20000000010 */
[C---:B------:R-:W-:Y:S01]  /*8400*/  FMUL R18, R38.reuse, R22 ;  /* 0x0000001626127220 */ /* 0x040fe20000400000 */
[----:B------:R-:W-:Y:S02]  /*8410*/  HADD2.F32 R40, -RZ, R65.H1_H1 ;  /* 0x30000041ff287230 */ /* 0x000fe40000004100 */
[C---:B------:R-:W-:Y:S01]  /*8420*/  FFMA R17, R41.reuse, R42, R17 ;  /* 0x0000002a29117223 */ /* 0x040fe20000000011 */
[C---:B------:R-:W-:Y:S01]  /*8430*/  FMUL R23, R38.reuse, R23 ;  /* 0x0000001726177220 */ /* 0x040fe20000400000 */
[--C-:B------:R-:W-:Y:S02]  /*8440*/  HADD2.F32 R42, -RZ, R66.reuse.H0_H0 ;  /* 0x20000042ff2a7230 */ /* 0x100fe40000004100 */
[C---:B------:R-:W-:Y:S01]  /*8450*/  FMUL R20, R38.reuse, R24 ;  /* 0x0000001826147220 */ /* 0x040fe20000400000 */
[C---:B------:R-:W-:Y:S01]  /*8460*/  FFMA R18, R41.reuse, R45, R18 ;  /* 0x0000002d29127223 */ /* 0x040fe20000000012 */
        /* <DEDUP_REMOVED lines=11> */
[----:B------:R-:W-:Y:S01]  /*8520*/  FFMA R27, R41, R42, R27 ;  /* 0x0000002a291b7223 */ /* 0x000fe2000000001b */
[C---:B------:R-:W-:Y:S01]  /*8530*/  FMUL R24, R38.reuse, R28 ;  /* 0x0000001c26187220 */ /* 0x040fe20000400000 */
[----:B------:R-:W-:Y:S02]  /*8540*/  HADD2.F32 R42, -RZ, R72.H1_H1 ;  /* 0x30000048ff2a7230 */ /* 0x000fe40000004100 */
[C---:B------:R-:W-:Y:S01]  /*8550*/  FMUL R25, R38.reuse, R29 ;  /* 0x0000001d26197220 */ /* 0x040fe20000400000 */
[--C-:B------:R-:W-:Y:S02]  /*8560*/  HADD2.F32 R43, -RZ, R73.reuse.H0_H0 ;  /* 0x20000049ff2b7230 */ /* 0x100fe40000004100 */
[C---:B------:R-:W-:Y:S01]  /*8570*/  FMUL R26, R38.reuse, R30 ;  /* 0x0000001e261a7220 */ /* 0x040fe20000400000 */
[----:B------:R-:W-:Y:S01]  /*8580*/  F2FP.F16.F32.PACK_AB R62, R13, R12 ;  /* 0x0000000c0d3e723e */ /* 0x000fe200000000ff */
[----:B------:R-:W-:Y:S01]  /*8590*/  FFMA R24, R41, R40, R24 ;  /* 0x0000002829187223 */ /* 0x000fe20000000018 */
[----:B------:R-:W-:Y:S01]  /*85a0*/  F2FP.F16.F32.PACK_AB R63, R19, R14 ;  /* 0x0000000e133f723e */ /* 0x000fe200000000ff */
[C---:B------:R-:W-:Y:S01]  /*85b0*/  FFMA R25, R41.reuse, R42, R25 ;  /* 0x0000002a29197223 */ /* 0x040fe20000000019 */
[C---:B------:R-:W-:Y:S01]  /*85c0*/  FFMA R26, R41.reuse, R43, R26 ;  /* 0x0000002b291a7223 */ /* 0x040fe2000000001a */
[----:B------:R-:W-:Y:S02]  /*85d0*/  HADD2.F32 R40, -RZ, R73.H1_H1 ;  /* 0x30000049ff287230 */ /* 0x000fe40000004100 */
[C---:B------:R-:W-:Y:S01]  /*85e0*/  FMUL R31, R38.reuse, R31 ;  /* 0x0000001f261f7220 */ /* 0x040fe20000400000 */
[----:B------:R4:W-:Y:S01]  /*85f0*/  STS.128 [R100+0x2010], R60 ;  /* 0x0020103c64007388 */ /* 0x0009e20000000c00 */
[--C-:B------:R-:W-:Y:S02]  /*8600*/  HADD2.F32 R43, -RZ, R74.reuse.H0_H0 ;  /* 0x2000004aff2b7230 */ /* 0x100fe40000004100 */
[C---:B------:R-:W-:Y:S01]  /*8610*/  FMUL R28, R38.reuse, R32 ;  /* 0x00000020261c7220 */ /* 0x040fe20000400000 */
[----:B------:R-:W-:Y:S02]  /*8620*/  HADD2.F32 R42, -RZ, R74.H1_H1 ;  /* 0x3000004aff2a7230 */ /* 0x000fe40000004100 */
[C---:B------:R-:W-:Y:S01]  /*8630*/  FMUL R29, R38.reuse, R33 ;  /* 0x00000021261d7220 */ /* 0x040fe20000400000 */
[--C-:B------:R-:W-:Y:S02]  /*8640*/  HADD2.F32 R45, -RZ, R75.reuse.H0_H0 ;  /* 0x2000004bff2d7230 */ /* 0x100fe40000004100 */
[C---:B------:R-:W-:Y:S01]  /*8650*/  FMUL R30, R38.reuse, R34 ;  /* 0x00000022261e7220 */ /* 0x040fe20000400000 */
[----:B------:R-:W-:Y:S02]  /*8660*/  HADD2.F32 R44, -RZ, R75.H1_H1 ;  /* 0x3000004bff2c7230 */ /* 0x000fe40000004100 */
[----:B------:R-:W-:Y:S01]  /*8670*/  FFMA R31, R41, R40, R31 ;  /* 0x00000028291f7223 */ /* 0x000fe2000000001f */
[----:B------:R-:W-:Y:S01]  /*8680*/  FMUL R35, R38, R35 ;  /* 0x0000002326237220 */ /* 0x000fe20000400000 */
[----:B---3--:R-:W-:Y:S01]  /*8690*/  F2FP.F16.F32.PACK_AB R52, R17, R16 ;  /* 0x000000101134723e */ /* 0x008fe200000000ff */
        /* <DEDUP_REMOVED lines=11> */
[----:B------:R-:W-:Y:S02]  /*8750*/  F2FP.F16.F32.PACK_AB R111, R35, R30 ;  /* 0x0000001e236f723e */ /* 0x000fe400000000ff */
[----:B-1----:R-:W-:Y:S03]  /*8760*/  @P6 PRMT R112, R107, 0x654, R112 ;  /* 0x000006546b706816 */ /* 0x002fe60000000070 */
[----:B------:R4:W-:Y:S01]  /*8770*/  STS.128 [R106+0x2030], R108 ;  /* 0x0020306c6a007388 */ /* 0x0009e20000000c00 */
[----:B------:R-:W-:Y:S01]  /*8780*/  @!PT LDS RZ, [RZ] ;  /* 0x00000000fffff984 */ /* 0x000fe20000000800 */
[----:B------:R-:W-:Y:S01]  /*8790*/  @!PT LDS RZ, [RZ] ;  /* 0x00000000fffff984 */ /* 0x000fe20000000800 */
[----:B------:R-:W-:Y:S01]  /*87a0*/  @!PT LDS RZ, [RZ] ;  /* 0x00000000fffff984 */ /* 0x000fe20000000800 */
[----:B------:R-:W-:Y:S01]  /*87b0*/  @!PT LDS RZ, [RZ] ;  /* 0x00000000fffff984 */ /* 0x000fe20000000800 */
[----:B------:R1:W-:Y:S07]  /*87c0*/  MEMBAR.ALL.CTA ;  /* 0x0000000000007992 */ /* 0x0003ee0000008000 */
[----:B-1----:R-:W1:Y:S02]  /*87d0*/  FENCE.VIEW.ASYNC.S ;  /* 0x00000000000073c6 */ /* 0x002e640000000000 */
[----:B-1----:R-:W-:Y:S06]  /*87e0*/  BAR.SYNC.DEFER_BLOCKING 0x1, 0x80 ;  /* 0x0042000000007b1d */ /* 0x002fec0000010000 */
[----:B------:R-:W-:Y:S05]  /*87f0*/  @P0 BRA `(.L_x_132) ;  /* 0x00000000002c0947 */ /* 0x000fea0003800000 */
[----:B------:R-:W1:Y:S01]  /*8800*/  LDCU.64 UR6, c[0x0][0x348] ;  /* 0x00006900ff0677ac */ /* 0x000e620008000a00 */
[----:B------:R-:W-:Y:S02]  /*8810*/  R2UR UR10, R102 ;  /* 0x00000000660a72ca */ /* 0x000fe400000e0000 */
[----:B------:R-:W-:Y:S01]  /*8820*/  R2UR UR11, R99 ;  /* 0x00000000630b72ca */ /* 0x000fe200000e0000 */
[----:B------:R-:W-:Y:S01]  /*8830*/  UIADD3 UR9, UPT, UPT, UR41, 0x20, URZ ;  /* 0x0000002029097890 */ /* 0x000fe2000fffe0ff */
[----:B------:R-:W-:Y:S01]  /*8840*/  R2UR UR12, R101 ;  /* 0x00000000650c72ca */ /* 0x000fe200000e0000 */
[----:B------:R-:W-:Y:S02]  /*8850*/  UIADD3 UR8, UPT, UPT, UR49, 0x2200, URZ ;  /* 0x0000220031087890 */ /* 0x000fe4000fffe0ff */
[----:B-1----:R-:W-:Y:S04]  /*8860*/  UIADD3 UR4, UP0, UPT, UR6, 0x680, URZ ;  /* 0x0000068006047890 */ /* 0x002fe8000ff1e0ff */
[----:B------:R-:W-:Y:S09]  /*8870*/  UIADD3.X UR5, UPT, UPT, URZ, UR7, URZ, UP0, !UPT ;  /* 0x00000007ff057290 */ /* 0x000ff200087fe4ff */
[----:B------:R1:W-:Y:S01]  /*8880*/  UTMASTG.4D.IM2COL [UR8], [UR4] ;  /* 0x00000008040073b5 */ /* 0x0003e20008058000 */
[----:B------:R0:W-:Y:S01]  /*8890*/  UTMACMDFLUSH ;  /* 0x00000000000079b7 */ /* 0x0001e20000000000 */
[----:B-1----:R-:W-:Y:S04]  /*88a0*/  DEPBAR.LE SB0, 0x1 ;  /* 0x000080400000791a */ /* 0x002fe80000000000 */
.L_x_132:
[----:B------:R-:W-:Y:S05]  /*88b0*/  BSYNC.RECONVERGENT B0 ;  /* 0x0000000000007941 */ /* 0x000fea0003800200 */
.L_x_131:
[----:B------:R-:W-:Y:S01]  /*88c0*/  BAR.SYNC.DEFER_BLOCKING 0x1, 0x80 ;  /* 0x0042000000007b1d */ /* 0x000fe20000010000 */
[----:B------:R-:W-:Y:S04]  /*88d0*/  UIADD3 UR4, UPT, UPT, UR50, 0x1, URZ ;  /* 0x0000000132047890 */ /* 0x000fe8000fffe0ff */
[----:B------:R-:W-:Y:S04]  /*88e0*/  UISETP.NE.AND UP0, UPT, UR4, 0x4, UPT ;  /* 0x000000040400788c */ /* 0x000fe8000bf05270 */
[----:B------:R-:W-:Y:S01]  /*88f0*/  USEL UR40, UR4, URZ, UP0 ;  /* 0x000000ff04287287 */ /* 0x000fe20008000000 */
[----:B------:R1:W-:Y:S01]  /*8900*/  @P6 SYNCS.ARRIVE.TRANS64.RED.A1T0 RZ, [R112+URZ], RZ ;  /* 0x000000ff70ff69a7 */ /* 0x0003e200081004ff */
[----:B------:R-:W-:Y:S01]  /*8910*/  BSSY B1, `(.L_x_133) ;  /* 0x0000017000017945 */ /* 0x000fe20003800000 */
[----:B------:R-:W3:Y:S02]  /*8920*/  @P6 SYNCS.PHASECHK.TRANS64.TRYWAIT P0, [R70+URZ+0x100], R69 ;  /* 0x00010045460065a7 */ /* 0x000ee400080011ff */
[----:B---3--:R-:W-:Y:S01]  /*8930*/  @P6 SEL R46, RZ, 0x1, !P0 ;  /* 0x00000001ff2e6807 */ /* 0x008fe20004000000 */
[----:B-1----:R-:W-:Y:S06]  /*8940*/  @!P6 BRA `(.L_x_134) ;  /* 0x00000000004ce947 */ /* 0x002fec0003800000 */
        /* <DEDUP_REMOVED lines=9> */
[----:B------:R-:W-:Y:S04]  /*89e0*/  SHF.L.U32 R5, R83, 0x1f, RZ ;  /* 0x0000001f53057819 */ /* 0x000fe800000006ff */
[----:B------:R-:W1:Y:S02]  /*89f0*/  SYNCS.PHASECHK.TRANS64.TRYWAIT P0, [R70+URZ+0x100], R5 ;  /* 0x00010005460075a7 */ /* 0x000e6400080011ff */
[----:B-1----:R-:W-:Y:S05]  /*8a00*/  @!P0 BRA `(.L_x_137) ;  /* 0x0000002800808947 */ /* 0x002fea0003800000 */
.L_x_136:
[----:B------:R-:W-:Y:S05]  /*8a10*/  BSYNC B0 ;  /* 0x0000000000007941 */ /* 0x000fea0003800000 */
.L_x_135:
[----:B------:R-:W-:Y:S02]  /*8a20*/  ISETP.NE.AND P0, PT, R68, RZ, PT ;  /* 0x000000ff4400720c */ /* 0x000fe40003f05270 */
[----:B------:R-:W-:Y:S11]  /*8a30*/  IADD3 R47, PT, PT, R47, 0x1, RZ ;  /* 0x000000012f2f7810 */ /* 0x000ff60007ffe0ff */
[----:B------:R3:W1:Y:S04]  /*8a40*/  @P0 LDS.128 R48, [R4] ;  /* 0x0000000004300984 */ /* 0x0006680000000c00 */
[----:B------:R3:W1:Y:S04]  /*8a50*/  @P0 LDS.128 R56, [R3+0x10] ;  /* 0x0000100003380984 */ /* 0x0006680000000c00 */
[----:B------:R3:W1:Y:S04]  /*8a60*/  @P0 LDS.128 R64, [R2+0x20] ;  /* 0x0000200002400984 */ /* 0x0006680000000c00 */
[----:B------:R3:W1:Y:S02]  /*8a70*/  @P0 LDS.128 R72, [R0+0x30] ;  /* 0x0000300000480984 */ /* 0x0006640000000c00 */
.L_x_134:
[----:B------:R-:W-:Y:S05]  /*8a80*/  BSYNC B1 ;  /* 0x0000000000017941 */ /* 0x000fea0003800000 */
.L_x_133:
[----:B---3--:R-:W-:Y:S05]  /*8a90*/  VIADD R3, R39, 0x40 ;  /* 0x0000004027037836 */ /* 0x008fea0000000000 */
[----:B------:R-:W-:Y:S04]  /*8aa0*/  SHF.R.U32.HI R3, RZ, 0x15, R3 ;  /* 0x00000015ff037819 */ /* 0x000fe80000011603 */
[----:B------:R-:W-:Y:S11]  /*8ab0*/  LOP3.LUT P0, RZ, R3, 0x3, R88, 0x48, !PT ;  /* 0x0000000303ff7812 */ /* 0x000ff60007804858 */
[----:B------:R-:W-:Y:S02]  /*8ac0*/  @!UPT UIADD3 URZ, UPT, UPT, URZ, URZ, URZ ;  /* 0x000000fffffff290 */ /* 0x000fe4000fffe0ff */
[----:B------:R-:W-:Y:S05]  /*8ad0*/  @!P0 BRA `(.L_x_138) ;  /* 0x0000000000408947 */ /* 0x000fea0003800000 */
[----:B------:R-:W1:Y:S01]  /*8ae0*/  LDCU.64 UR8, c[0x4][0x70] ;  /* 0x01000e00ff0877ac */ /* 0x000e620008000a00 */
[----:B------:R-:W-:Y:S01]  /*8af0*/  MOV R3, 0x0 ;  /* 0x0000000000037802 */ /* 0x000fe20000000f00 */
[----:B------:R-:W-:Y:S02]  /*8b00*/  HFMA2 R12, -RZ, RZ, 0, 5.9604644775390625e-08 ;  /* 0x00000001ff0c7431 */ /* 0x000fe400000001ff */
[----:B------:R-:W-:Y:S02]  /*8b10*/  IMAD.MOV.U32 R8, RZ, RZ, 0x192 ;  /* 0x00000192ff087424 */ /* 0x000fe400078e00ff */
[----:B------:R-:W-:Y:S01]  /*8b20*/  IMAD.MOV.U32 R13, RZ, RZ, RZ ;  /* 0x000000ffff0d7224 */ /* 0x000fe200078e00ff */
[----:B------:R-:W3:Y:S01]  /*8b30*/  LDCU.64 UR6, c[0x4][0x78] ;  /* 0x01000f00ff0677ac */ /* 0x000ee20008000a00 */
[----:B------:R-:W2:Y:S01]  /*8b40*/  LDC.64 R2, c[0x4][R3] ;  /* 0x0100000003027b82 */ /* 0x000ea20000000a00 */
[----:B------:R-:W5:Y:S01]  /*8b50*/  LDCU.64 UR4, c[0x4][0x10] ;  /* 0x01000200ff0477ac */ /* 0x000f620008000a00 */
[----:B-1----:R-:W-:Y:S01]  /*8b60*/  MOV R5, UR9 ;  /* 0x0000000900057c02 */ /* 0x002fe20008000f00 */
[----:B------:R-:W-:Y:S01]  /*8b70*/  IMAD.U32 R4, RZ, RZ, UR8 ;  /* 0x00000008ff047e24 */ /* 0x000fe2000f8e00ff */
[----:B---3--:R-:W-:Y:S01]  /*8b80*/  MOV R7, UR7 ;  /* 0x0000000700077c02 */ /* 0x008fe20008000f00 */
[----:B------:R-:W-:Y:S01]  /*8b90*/  IMAD.U32 R6, RZ, RZ, UR6 ;  /* 0x00000006ff067e24 */ /* 0x000fe2000f8e00ff */
[----:B-----5:R-:W-:Y:S01]  /*8ba0*/  MOV R11, UR5 ;  /* 0x00000005000b7c02 */ /* 0x020fe20008000f00 */
[----:B------:R-:W-:Y:S02]  /*8bb0*/  IMAD.U32 R10, RZ, RZ, UR4 ;  /* 0x00000004ff0a7e24 */ /* 0x000fe4000f8e00ff */
[----:B------:R-:W-:Y:S07]  /*8bc0*/  LEPC R20, `(.L_x_138) ;  /* 0x000000001014794e */ /* 0x000fee0000000000 */
[----:B--2-4-:R-:W-:Y:S05]  /*8bd0*/  CALL.ABS.NOINC R2 ;  /* 0x0000000002007343 */ /* 0x014fea0003c00000 */
.L_x_138:
[----:B------:R-:W-:Y:S05]  /*8be0*/  WARPSYNC.ALL ;  /* 0x0000000000007948 */ /* 0x000fea0003800000 */
[----:B------:R-:W-:Y:S01]  /*8bf0*/  R2UR UR4, R39 ;  /* 0x00000000270472ca */ /* 0x000fe200000e0000 */
[--C-:B-1----:R-:W-:Y:S01]  /*8c00*/  HADD2.F32 R40, -RZ, R48.reuse.H0_H0 ;  /* 0x20000030ff287230 */ /* 0x102fe20000004100 */
[----:B------:R-:W-:Y:S01]  /*8c10*/  ISETP.NE.AND P6, PT, R104, RZ, PT ;  /* 0x000000ff6800720c */ /* 0x000fe20003fc5270 */
[----:B------:R-:W-:Y:S01]  /*8c20*/  HADD2.F32 R43, -RZ, R48.H1_H1 ;  /* 0x30000030ff2b7230 */ /* 0x000fe20000004100 */
[----:B------:R-:W-:Y:S01]  /*8c30*/  ISETP.NE.AND P0, PT, R86, RZ, PT ;  /* 0x000000ff5600720c */ /* 0x000fe20003f05270 */
[----:B------:R-:W-:Y:S01]  /*8c40*/  HADD2.F32 R42, -RZ, R49.H0_H0 ;  /* 0x20000031ff2a7230 */ /* 0x000fe20000004100 */
[----:B------:R-:W-:Y:S01]  /*8c50*/  MOV R69, UR40 ;  /* 0x0000002800457c02 */ /* 0x000fe20008000f00 */
[--C-:B------:R-:W-:Y:S01]  /*8c60*/  HADD2.F32 R45, -RZ, R51.reuse.H0_H0 ;  /* 0x20000033ff2d7230 */ /* 0x100fe20000004100 */
[----:B------:R-:W-:Y:S01]  /*8c70*/  BSSY.RECONVERGENT B0, `(.L_x_139) ;  /* 0x000008a000007945 */ /* 0x000fe20003800200 */
[----:B------:R-:W-:Y:S04]  /*8c80*/  HADD2.F32 R44, -RZ, R51.H1_H1 ;  /* 0x30000033ff2c7230 */ /* 0x000fe80000004100 */
[----:B------:R-:W1:Y:S02]  /*8c90*/  LDTM.x32 R4, tmem[UR4+0x40] ;  /* 0x00004004000479ee */ /* 0x000e6400082c0000 */
[----:B------:R-:W-:Y:S02]  /*8ca0*/  @P6 LEA R69, R69, UR49, 0x3 ;  /* 0x0000003145456c11 */ /* 0x000fe4000f8e18ff */
[----:B------:R-:W-:Y:S02]  /*8cb0*/  @P6 SHF.L.U32 R112, R83, 0x1f, RZ ;  /* 0x0000001f53706819 */ /* 0x000fe400000006ff */
[----:B------:R-:W-:Y:S02]  /*8cc0*/  @P6 IADD3 R70, PT, PT, R69, 0x120, RZ ;  /* 0x0000012045466810 */ /* 0x000fe40007ffe0ff */
[----:B------:R-:W-:Y:S02]  /*8cd0*/  LEA R69, R47, UR49, 0x3 ;  /* 0x000000312f457c11 */ /* 0x000fe4000f8e18ff */
[----:B------:R-:W-:Y:S01]  /*8ce0*/  @P6 PRMT R70, R107, 0x654, R70 ;  /* 0x000006546b466816 */ /* 0x000fe20000000046 */
[C---:B-1----:R-:W-:Y:S01]  /*8cf0*/  FMUL R0, R38.reuse, R4 ;  /* 0x0000000426007220 */ /* 0x042fe20000400000 */
[C---:B------:R-:W-:Y:S01]  /*8d00*/  FMUL R2, R38.reuse, R5 ;  /* 0x0000000526027220 */ /* 0x040fe20000400000 */
[C---:B------:R-:W-:Y:S01]  /*8d10*/  FMUL R3, R38.reuse, R6 ;  /* 0x0000000626037220 */ /* 0x040fe20000400000 */
[C---:B------:R-:W-:Y:S01]  /*8d20*/  FMUL R7, R38.reuse, R7 ;  /* 0x0000000726077220 */ /* 0x040fe20000400000 */
[C---:B------:R-:W-:Y:S01]  /*8d30*/  FFMA R0, R41.reuse, R40, R0 ;  /* 0x0000002829007223 */ /* 0x040fe20000000000 */
[----:B------:R-:W-:Y:S02]  /*8d40*/  HADD2.F32 R40, -RZ, R49.H1_H1 ;  /* 0x30000031ff287230 */ /* 0x000fe40000004100 */
[C---:B------:R-:W-:Y:S01]  /*8d50*/  FFMA R2, R41.reuse, R43, R2 ;  /* 0x0000002b29027223 */ /* 0x040fe20000000002 */
[C---:B------:R-:W-:Y:S01]  /*8d60*/  FFMA R3, R41.reuse, R42, R3 ;  /* 0x0000002a29037223 */ /* 0x040fe20000000003 */
[--C-:B------:R-:W-:Y:S02]  /*8d70*/  HADD2.F32 R43, -RZ, R50.reuse.H0_H0 ;  /* 0x20000032ff2b7230 */ /* 0x100fe40000004100 */
[----:B------:R-:W-:Y:S01]  /*8d80*/  FMUL R4, R38, R8 ;  /* 0x0000000826047220 */ /* 0x000fe20000400000 */
[----:B------:R-:W-:Y:S01]  /*8d90*/  HADD2.F32 R42, -RZ, R50.H1_H1 ;  /* 0x30000032ff2a7230 */ /* 0x000fe20000004100 */
[----:B----4-:R-:W-:Y:S01]  /*8da0*/  F2FP.F16.F32.PACK_AB R60, R2, R0 ;  /* 0x00000000023c723e */ /* 0x010fe200000000ff */
[C---:B------:R-:W-:Y:S01]  /*8db0*/  FFMA R7, R41.reuse, R40, R7 ;  /* 0x0000002829077223 */ /* 0x040fe20000000007 */
[----:B------:R-:W-:Y:S01]  /*8dc0*/  FFMA R4, R41, R43, R4 ;  /* 0x0000002b29047223 */ /* 0x000fe20000000004 */
[C---:B------:R-:W-:Y:S01]  /*8dd0*/  FMUL R5, R38.reuse, R9 ;  /* 0x0000000926057220 */ /* 0x040fe20000400000 */
[C---:B------:R-:W-:Y:S01]  /*8de0*/  FMUL R6, R38.reuse, R10 ;  /* 0x0000000a26067220 */ /* 0x040fe20000400000 */
[C---:B------:R-:W-:Y:S01]  /*8df0*/  FMUL R11, R38.reuse, R11 ;  /* 0x0000000b260b7220 */ /* 0x040fe20000400000 */
[--C-:B------:R-:W-:Y:S01]  /*8e00*/  HADD2.F32 R40, -RZ, R56.reuse.H0_H0 ;  /* 0x20000038ff287230 */ /* 0x100fe20000004100 */
[----:B------:R-:W-:Y:S01]  /*8e10*/  F2FP.F16.F32.PACK_AB R61, R7, R3 ;  /* 0x00000003073d723e */ /* 0x000fe200000000ff */
[C---:B------:R-:W-:Y:S01]  /*8e20*/  FFMA R5, R41.reuse, R42, R5 ;  /* 0x0000002a29057223 */ /* 0x040fe20000000005 */
[C---:B------:R-:W-:Y:S01]  /*8e30*/  FFMA R6, R41.reuse, R45, R6 ;  /* 0x0000002d29067223 */ /* 0x040fe20000000006 */
[----:B------:R-:W-:Y:S01]  /*8e40*/  FFMA R11, R41, R44, R11 ;  /* 0x0000002c290b7223 */ /* 0x000fe2000000000b */
[C---:B------:R-:W-:Y:S01]  /*8e50*/  FMUL R8, R38.reuse, R12 ;  /* 0x0000000c26087220 */ /* 0x040fe20000400000 */
[----:B------:R-:W-:Y:S01]  /*8e60*/  HADD2.F32 R42, -RZ, R56.H1_H1 ;  /* 0x30000038ff2a7230 */ /* 0x000fe20000004100 */
[----:B------:R-:W-:Y:S01]  /*8e70*/  F2FP.F16.F32.PACK_AB R62, R5, R4 ;  /* 0x00000004053e723e */ /* 0x000fe200000000ff */
[C---:B------:R-:W-:Y:S01]  /*8e80*/  FMUL R9, R38.reuse, R13 ;  /* 0x0000000d26097220 */ /* 0x040fe20000400000 */
[----:B------:R-:W-:Y:S01]  /*8e90*/  F2FP.F16.F32.PACK_AB R63, R11, R6 ;  /* 0x000000060b3f723e */ /* 0x000fe200000000ff */
[C---:B------:R-:W-:Y:S01]  /*8ea0*/  FFMA R8, R41.reuse, R40, R8 ;  /* 0x0000002829087223 */ /* 0x040fe20000000008 */
[--C-:B------:R-:W-:Y:S02]  /*8eb0*/  HADD2.F32 R43, -RZ, R57.reuse.H0_H0 ;  /* 0x20000039ff2b7230 */ /* 0x100fe40000004100 */
[----:B------:R-:W-:Y:S01]  /*8ec0*/  FFMA R9, R41, R42, R9 ;  /* 0x0000002a29097223 */ /* 0x000fe20000000009 */
[C---:B------:R-:W-:Y:S01]  /*8ed0*/  FMUL R10, R38.reuse, R14 ;  /* 0x0000000e260a7220 */ /* 0x040fe20000400000 */
[----:B------:R1:W-:Y:S01]  /*8ee0*/  STS.128 [R84+0x4000], R60 ;  /* 0x0040003c54007388 */ /* 0x0003e20000000c00 */
[----:B------:R-:W-:Y:S02]  /*8ef0*/  HADD2.F32 R40, -RZ, R57.H1_H1 ;  /* 0x30000039ff287230 */ /* 0x000fe40000004100 */
[C---:B------:R-:W-:Y:S01]  /*8f00*/  FMUL R15, R38.reuse, R15 ;  /* 0x0000000f260f7220 */ /* 0x040fe20000400000 */
        /* <DEDUP_REMOVED lines=14> */
[C---:B------:R-:W-:Y:S01]  /*8ff0*/  FMUL R16, R38.reuse, R20 ;  /* 0x0000001426107220 */ /* 0x040fe20000400000 */
[C---:B------:R-:W-:Y:S01]  /*9000*/  FFMA R14, R41.reuse, R43, R14 ;  /* 0x0000002b290e7223 */ /* 0x040fe2000000000e */
[--C-:B------:R-:W-:Y:S02]  /*9010*/  HADD2.F32 R43, -RZ, R64.reuse.H0_H0 ;  /* 0x20000040ff2b7230 */ /* 0x100fe40000004100 */
        /* <DEDUP_REMOVED lines=22> */
[----:B------:R-:W-:Y:S01]  /*9180*/  FFMA R27, R41, R42, R27 ;  /* 0x0000002a291b7223 */ /* 0x000fe2000000001b */
[--C-:B------:R-:W-:Y:S02]  /*9190*/  HADD2.F32 R40, -RZ, R72.reuse.H0_H0 ;  /* 0x20000048ff287230 */ /* 0x100fe40000004100 */
        /* <DEDUP_REMOVED lines=22> */
[----:B-1----:R-:W-:Y:S01]  /*9300*/  F2FP.F16.F32.PACK_AB R60, R17, R16 ;  /* 0x00000010113c723e */ /* 0x002fe200000000ff */
        /* <DEDUP_REMOVED lines=32> */
.L_x_140:
[----:B------:R-:W-:Y:S05]  /*9510*/  BSYNC.RECONVERGENT B0 ;  /* 0x0000000000007941 */ /* 0x000fea0003800200 */
.L_x_139:
[----:B------:R-:W-:Y:S01]  /*9520*/  BAR.SYNC.DEFER_BLOCKING 0x1, 0x80 ;  /* 0x0042000000007b1d */ /* 0x000fe20000010000 */
[----:B------:R-:W-:Y:S04]  /*9530*/  UIADD3 UR4, UPT, UPT, UR40, 0x1, URZ ;  /* 0x0000000128047890 */ /* 0x000fe8000fffe0ff */
[----:B------:R-:W-:Y:S04]  /*9540*/  UISETP.NE.AND UP0, UPT, UR4, 0x4, UPT ;  /* 0x000000040400788c */ /* 0x000fe8000bf05270 */
[----:B------:R-:W-:Y:S01]  /*9550*/  USEL UR50, UR4, URZ, UP0 ;  /* 0x000000ff04327287 */ /* 0x000fe20008000000 */
[----:B------:R1:W-:Y:S01]  /*9560*/  @P6 SYNCS.ARRIVE.TRANS64.RED.A1T0 RZ, [R70+URZ], RZ ;  /* 0x000000ff46ff69a7 */ /* 0x0003e200081004ff */
[----:B------:R-:W-:Y:S01]  /*9570*/  BSSY B1, `(.L_x_141) ;  /* 0x0000017000017945 */ /* 0x000fe20003800000 */
[----:B------:R-:W4:Y:S02]  /*9580*/  @P6 SYNCS.PHASECHK.TRANS64.TRYWAIT P0, [R69+URZ+0x100], R112 ;  /* 0x00010070450065a7 */ /* 0x000f2400080011ff */
[----:B----4-:R-:W-:Y:S01]  /*9590*/  @P6 SEL R46, RZ, 0x1, !P0 ;  /* 0x00000001ff2e6807 */ /* 0x010fe20004000000 */
        /* <DEDUP_REMOVED lines=13> */
.L_x_144:
[----:B------:R-:W-:Y:S05]  /*9670*/  BSYNC B0 ;  /* 0x0000000000007941 */ /* 0x000fea0003800000 */
.L_x_143:
[----:B------:R-:W-:Y:S11]  /*9680*/  ISETP.NE.AND P0, PT, R68, RZ, PT ;  /* 0x000000ff4400720c */ /* 0x000ff60003f05270 */
[----:B------:R-:W-:Y:S02]  /*9690*/  @!UPT UIADD3 URZ, UPT, UPT, URZ, URZ, URZ ;  /* 0x000000fffffff290 */ /* 0x000fe4000fffe0ff */
[----:B------:R4:W1:Y:S04]  /*96a0*/  @P0 LDS.128 R48, [R3] ;  /* 0x0000000003300984 */ /* 0x0008680000000c00 */
[----:B------:R4:W1:Y:S04]  /*96b0*/  @P0 LDS.128 R56, [R2+0x10] ;  /* 0x0000100002380984 */ /* 0x0008680000000c00 */
[----:B------:R4:W1:Y:S04]  /*96c0*/  @P0 LDS.128 R64, [R0+0x20] ;  /* 0x0000200000400984 */ /* 0x0008680000000c00 */
[----:B------:R4:W1:Y:S02]  /*96d0*/  @P0 LDS.128 R72, [R47+0x30] ;  /* 0x000030002f480984 */ /* 0x0008640000000c00 */
.L_x_142:
[----:B------:R-:W-:Y:S05]  /*96e0*/  BSYNC B1 ;  /* 0x0000000000017941 */ /* 0x000fea0003800000 */
.L_x_141:
[----:B----4-:R-:W-:Y:S05]  /*96f0*/  VIADD R3, R39, 0x60 ;  /* 0x0000006027037836 */ /* 0x010fea0000000000 */
[----:B------:R-:W-:Y:S04]  /*9700*/  SHF.R.U32.HI R3, RZ, 0x15, R3 ;  /* 0x00000015ff037819 */ /* 0x000fe80000011603 */
[----:B------:R-:W-:Y:S11]  /*9710*/  LOP3.LUT P0, RZ, R3, 0x3, R88, 0x48, !PT ;  /* 0x0000000303ff7812 */ /* 0x000ff60007804858 */
[----:B------:R-:W-:Y:S02]  /*9720*/  @!UPT UIADD3 URZ, UPT, UPT, URZ, URZ, URZ ;  /* 0x000000fffffff290 */ /* 0x000fe4000fffe0ff */
[----:B------:R-:W-:Y:S05]  /*9730*/  @!P0 BRA `(.L_x_146) ;  /* 0x0000000000408947 */ /* 0x000fea0003800000 */
[----:B------:R-:W4:Y:S01]  /*9740*/  LDCU.64 UR8, c[0x4][0x70] ;  /* 0x01000e00ff0877ac */ /* 0x000f220008000a00 */
[----:B------:R-:W-:Y:S01]  /*9750*/  MOV R3, 0x0 ;  /* 0x0000000000037802 */ /* 0x000fe20000000f00 */
[----:B------:R-:W-:Y:S02]  /*9760*/  HFMA2 R12, -RZ, RZ, 0, 5.9604644775390625e-08 ;  /* 0x00000001ff0c7431 */ /* 0x000fe400000001ff */
[----:B------:R-:W-:Y:S02]  /*9770*/  IMAD.MOV.U32 R8, RZ, RZ, 0x192 ;  /* 0x00000192ff087424 */ /* 0x000fe400078e00ff */
[----:B------:R-:W-:Y:S01]  /*9780*/  IMAD.MOV.U32 R13, RZ, RZ, RZ ;  /* 0x000000ffff0d7224 */ /* 0x000fe200078e00ff */
[----:B------:R-:W5:Y:S01]  /*9790*/  LDCU.64 UR6, c[0x4][0x78] ;  /* 0x01000f00ff0677ac */ /* 0x000f620008000a00 */
[----:B------:R-:W2:Y:S01]  /*97a0*/  LDC.64 R2, c[0x4][R3] ;  /* 0x0100000003027b82 */ /* 0x000ea20000000a00 */
[----:B------:R-:W3:Y:S01]  /*97b0*/  LDCU.64 UR4, c[0x4][0x10] ;  /* 0x01000200ff0477ac */ /* 0x000ee20008000a00 */
[----:B----4-:R-:W-:Y:S01]  /*97c0*/  MOV R5, UR9 ;  /* 0x0000000900057c02 */ /* 0x010fe20008000f00 */
[----:B-1----:R-:W-:Y:S01]  /*97d0*/  IMAD.U32 R4, RZ, RZ, UR8 ;  /* 0x00000008ff047e24 */ /* 0x002fe2000f8e00ff */
[----:B-----5:R-:W-:Y:S01]  /*97e0*/  MOV R7, UR7 ;  /* 0x0000000700077c02 */ /* 0x020fe20008000f00 */
[----:B------:R-:W-:Y:S01]  /*97f0*/  IMAD.U32 R6, RZ, RZ, UR6 ;  /* 0x00000006ff067e24 */ /* 0x000fe2000f8e00ff */
[----:B---3--:R-:W-:Y:S01]  /*9800*/  MOV R11, UR5 ;  /* 0x00000005000b7c02 */ /* 0x008fe20008000f00 */
[----:B------:R-:W-:Y:S02]  /*9810*/  IMAD.U32 R10, RZ, RZ, UR4 ;  /* 0x00000004ff0a7e24 */ /* 0x000fe4000f8e00ff */
[----:B------:R-:W-:Y:S07]  /*9820*/  LEPC R20, `(.L_x_146) ;  /* 0x000000001014794e */ /* 0x000fee0000000000 */
[----:B--2---:R-:W-:Y:S05]  /*9830*/  CALL.ABS.NOINC R2 ;  /* 0x0000000002007343 */ /* 0x004fea0003c00000 */
.L_x_146:
[----:B------:R-:W-:Y:S01]  /*9840*/  ISETP.NE.AND P0, PT, R86, RZ, PT ;  /* 0x000000ff5600720c */ /* 0x000fe20003f05270 */
[----:B------:R-:W-:Y:S05]  /*9850*/  WARPSYNC.ALL ;  /* 0x0000000000007948 */ /* 0x000fea0003800000 */
[----:B------:R-:W-:Y:S01]  /*9860*/  R2UR UR4, R39 ;  /* 0x00000000270472ca */ /* 0x000fe200000e0000 */
[--C-:B-1----:R-:W-:Y:S01]  /*9870*/  HADD2.F32 R40, -RZ, R48.reuse.H0_H0 ;  /* 0x20000030ff287230 */ /* 0x102fe20000004100 */
[----:B------:R-:W-:Y:S01]  /*9880*/  IADD3 R105, PT, PT, R105, 0x170, RZ ;  /* 0x0000017069697810 */ /* 0x000fe20007ffe0ff */
[----:B------:R-:W-:Y:S01]  /*9890*/  HADD2.F32 R42, -RZ, R48.H1_H1 ;  /* 0x30000030ff2a7230 */ /* 0x000fe20000004100 */
[----:B------:R-:W-:Y:S01]  /*98a0*/  BSSY.RECONVERGENT B0, `(.L_x_147) ;  /* 0x000008a000007945 */ /* 0x000fe20003800200 */
[--C-:B------:R-:W-:Y:S01]  /*98b0*/  HADD2.F32 R43, -RZ, R49.reuse.H0_H0 ;  /* 0x20000031ff2b7230 */ /* 0x100fe20000004100 */
[----:B------:R-:W-:Y:S01]  /*98c0*/  LOP3.LUT R105, R105, 0xfefffff8, RZ, 0xc0, !PT ;  /* 0xfefffff869697812 */ /* 0x000fe200078ec0ff */
[----:B------:R-:W-:Y:S02]  /*98d0*/  HADD2.F32 R44, -RZ, R49.H1_H1 ;  /* 0x30000031ff2c7230 */ /* 0x000fe40000004100 */
[--C-:B------:R-:W-:Y:S02]  /*98e0*/  HADD2.F32 R45, -RZ, R50.reuse.H0_H0 ;  /* 0x20000032ff2d7230 */ /* 0x100fe40000004100 */
[----:B------:R-:W-:Y:S02]  /*98f0*/  HADD2.F32 R46, -RZ, R50.H1_H1 ;  /* 0x30000032ff2e7230 */ /* 0x000fe40000004100 */
[----:B------:R-:W1:Y:S01]  /*9900*/  LDTM.x32 R4, tmem[UR4+0x60] ;  /* 0x00006004000479ee */ /* 0x000e6200082c0000 */
[----:B------:R-:W-:Y:S01]  /*9910*/  NOP ;  /* 0x0000000000007918 */ /* 0x000fe20000000000 */
[----:B-1----:R1:W-:Y:S01]  /*9920*/  SYNCS.ARRIVE.TRANS64.RED.A1T0 RZ, [R105+URZ], RZ ;  /* 0x000000ff69ff79a7 */ /* 0x0023e200081004ff */
[--C-:B------:R-:W-:Y:S02]  /*9930*/  HADD2.F32 R47, -RZ, R51.reuse.H0_H0 ;  /* 0x20000033ff2f7230 */ /* 0x100fe40000004100 */
[----:B------:R-:W-:Y:S02]  /*9940*/  HADD2.F32 R48, -RZ, R51.H1_H1 ;  /* 0x30000033ff307230 */ /* 0x000fe40000004100 */
[--C-:B------:R-:W-:Y:S02]  /*9950*/  HADD2.F32 R49, -RZ, R56.reuse.H0_H0 ;  /* 0x20000038ff317230 */ /* 0x100fe40000004100 */
[----:B------:R-:W-:Y:S02]  /*9960*/  HADD2.F32 R51, -RZ, R56.H1_H1 ;  /* 0x30000038ff337230 */ /* 0x000fe40000004100 */
[--C-:B------:R-:W-:Y:S02]  /*9970*/  HADD2.F32 R50, -RZ, R57.reuse.H0_H0 ;  /* 0x20000039ff327230 */ /* 0x100fe40000004100 */
[----:B---3--:R-:W-:Y:S02]  /*9980*/  HADD2.F32 R52, -RZ, R57.H1_H1 ;  /* 0x30000039ff347230 */ /* 0x008fe40000004100 */
[--C-:B------:R-:W-:Y:S02]  /*9990*/  HADD2.F32 R53, -RZ, R58.reuse.H0_H0 ;  /* 0x2000003aff357230 */ /* 0x100fe40000004100 */
[----:B------:R-:W-:Y:S02]  /*99a0*/  HADD2.F32 R54, -RZ, R58.H1_H1 ;  /* 0x3000003aff367230 */ /* 0x000fe40000004100 */
[--C-:B------:R-:W-:Y:S02]  /*99b0*/  HADD2.F32 R55, -RZ, R59.reuse.H0_H0 ;  /* 0x2000003bff377230 */ /* 0x100fe40000004100 */
[----:B------:R-:W-:Y:S02]  /*99c0*/  HADD2.F32 R56, -RZ, R59.H1_H1 ;  /* 0x3000003bff387230 */ /* 0x000fe40000004100 */
[--C-:B------:R-:W-:Y:S02]  /*99d0*/  HADD2.F32 R57, -RZ, R64.reuse.H0_H0 ;  /* 0x20000040ff397230 */ /* 0x100fe40000004100 */
[C---:B------:R-:W-:Y:S01]  /*99e0*/  FMUL R4, R38.reuse, R4 ;  /* 0x0000000426047220 */ /* 0x040fe20000400000 */
[C---:B------:R-:W-:Y:S01]  /*99f0*/  FMUL R5, R38.reuse, R5 ;  /* 0x0000000526057220 */ /* 0x040fe20000400000 */
[C---:B------:R-:W-:Y:S01]  /*9a00*/  FMUL R6, R38.reuse, R6 ;  /* 0x0000000626067220 */ /* 0x040fe20000400000 */
[C---:B------:R-:W-:Y:S01]  /*9a10*/  FMUL R7, R38.reuse, R7 ;  /* 0x0000000726077220 */ /* 0x040fe20000400000 */
[C---:B------:R-:W-:Y:S01]  /*9a20*/  FFMA R4, R41.reuse, R40, R4 ;  /* 0x0000002829047223 */ /* 0x040fe20000000004 */
[C---:B------:R-:W-:Y:S01]  /*9a30*/  FFMA R5, R41.reuse, R42, R5 ;  /* 0x0000002a29057223 */ /* 0x040fe20000000005 */
[C---:B------:R-:W-:Y:S01]  /*9a40*/  FFMA R6, R41.reuse, R43, R6 ;  /* 0x0000002b29067223 */ /* 0x040fe20000000006 */
[----:B------:R-:W-:Y:S01]  /*9a50*/  FFMA R7, R41, R44, R7 ;  /* 0x0000002c29077223 */ /* 0x000fe20000000007 */
[C---:B------:R-:W-:Y:S01]  /*9a60*/  FMUL R8, R38.reuse, R8 ;  /* 0x0000000826087220 */ /* 0x040fe20000400000 */
[C---:B------:R-:W-:Y:S01]  /*9a70*/  FMUL R9, R38.reuse, R9 ;  /* 0x0000000926097220 */ /* 0x040fe20000400000 */
[----:B------:R-:W-:Y:S01]  /*9a80*/  F2FP.F16.F32.PACK_AB R108, R5, R4 ;  /* 0x00000004056c723e */ /* 0x000fe200000000ff */
[C---:B------:R-:W-:Y:S01]  /*9a90*/  FMUL R10, R38.reuse, R10 ;  /* 0x0000000a260a7220 */ /* 0x040fe20000400000 */
[----:B------:R-:W-:Y:S01]  /*9aa0*/  F2FP.F16.F32.PACK_AB R109, R7, R6 ;  /* 0x00000006076d723e */ /* 0x000fe200000000ff */
[C---:B------:R-:W-:Y:S01]  /*9ab0*/  FFMA R8, R41.reuse, R45, R8 ;  /* 0x0000002d29087223 */ /* 0x040fe20000000008 */
[C---:B------:R-:W-:Y:S01]  /*9ac0*/  FFMA R9, R41.reuse, R46, R9 ;  /* 0x0000002e29097223 */ /* 0x040fe20000000009 */
[----:B------:R-:W-:Y:S01]  /*9ad0*/  FFMA R10, R41, R47, R10 ;  /* 0x0000002f290a7223 */ /* 0x000fe2000000000a */
[C---:B------:R-:W-:Y:S01]  /*9ae0*/  FMUL R11, R38.reuse, R11 ;  /* 0x0000000b260b7220 */ /* 0x040fe20000400000 */
[C---:B------:R-:W-:Y:S01]  /*9af0*/  FMUL R0, R38.reuse, R12 ;  /* 0x0000000c26007220 */ /* 0x040fe20000400000 */
[C---:B------:R-:W-:Y:S01]  /*9b00*/  FMUL R2, R38.reuse, R13 ;  /* 0x0000000d26027220 */ /* 0x040fe20000400000 */
[----:B------:R-:W-:Y:S01]  /*9b10*/  F2FP.F16.F32.PACK_AB R110, R9, R8 ;  /* 0x00000008096e723e */ /* 0x000fe200000000ff */
[C---:B------:R-:W-:Y:S01]  /*9b20*/  FFMA R11, R41.reuse, R48, R11 ;  /* 0x00000030290b7223 */ /* 0x040fe2000000000b */
[C---:B------:R-:W-:Y:S01]  /*9b30*/  FFMA R0, R41.reuse, R49, R0 ;  /* 0x0000003129007223 */ /* 0x040fe20000000000 */
[C---:B------:R-:W-:Y:S01]  /*9b40*/  FFMA R2, R41.reuse, R51, R2 ;  /* 0x0000003329027223 */ /* 0x040fe20000000002 */
[C---:B------:R-:W-:Y:S01]  /*9b50*/  FMUL R3, R38.reuse, R14 ;  /* 0x0000000e26037220 */ /* 0x040fe20000400000 */
[C---:B------:R-:W-:Y:S01]  /*9b60*/  FMUL R15, R38.reuse, R15 ;  /* 0x0000000f260f7220 */ /* 0x040fe20000400000 */
[C---:B------:R-:W-:Y:S01]  /*9b70*/  FMUL R12, R38.reuse, R16 ;  /* 0x00000010260c7220 */ /* 0x040fe20000400000 */
[C---:B------:R-:W-:Y:S01]  /*9b80*/  FMUL R13, R38.reuse, R17 ;  /* 0x00000011260d7220 */ /* 0x040fe20000400000 */
[C---:B------:R-:W-:Y:S01]  /*9b90*/  FFMA R3, R41.reuse, R50, R3 ;  /* 0x0000003229037223 */ /* 0x040fe20000000003 */
[C---:B------:R-:W-:Y:S01]  /*9ba0*/  FMUL R14, R38.reuse, R18 ;  /* 0x00000012260e7220 */ /* 0x040fe20000400000 */
[----:B------:R-:W-:Y:S01]  /*9bb0*/  FFMA R15, R41, R52, R15 ;  /* 0x00000034290f7223 */ /* 0x000fe2000000000f */
[C---:B------:R-:W-:Y:S01]  /*9bc0*/  FMUL R19, R38.reuse, R19 ;  /* 0x0000001326137220 */ /* 0x040fe20000400000 */
[----:B------:R-:W-:Y:S01]  /*9bd0*/  F2FP.F16.F32.PACK_AB R111, R11, R10 ;  /* 0x0000000a0b6f723e */ /* 0x000fe200000000ff */
[C---:B------:R-:W-:Y:S01]  /*9be0*/  FFMA R12, R41.reuse, R53, R12 ;  /* 0x00000035290c7223 */ /* 0x040fe2000000000c */
[----:B------:R-:W-:Y:S02]  /*9bf0*/  HADD2.F32 R58, -RZ, R64.H1_H1 ;  /* 0x30000040ff3a7230 */ /* 0x000fe40000004100 */
[C---:B------:R-:W-:Y:S01]  /*9c00*/  FMUL R16, R38.reuse, R20 ;  /* 0x0000001426107220 */ /* 0x040fe20000400000 */
[C---:B------:R-:W-:Y:S01]  /*9c10*/  FFMA R13, R41.reuse, R54, R13 ;  /* 0x00000036290d7223 */ /* 0x040fe2000000000d */
[----:B------:R1:W-:Y:S01]  /*9c20*/  STS.128 [R84+0x6000], R108 ;  /* 0x0060006c54007388 */ /* 0x0003e20000000c00 */
[--C-:B------:R-:W-:Y:S02]  /*9c30*/  HADD2.F32 R59, -RZ, R65.reuse.H0_H0 ;  /* 0x20000041ff3b7230 */ /* 0x100fe40000004100 */
[C---:B------:R-:W-:Y:S01]  /*9c40*/  FMUL R17, R38.reuse, R21 ;  /* 0x0000001526117220 */ /* 0x040fe20000400000 */
[C---:B------:R-:W-:Y:S01]  /*9c50*/  FFMA R14, R41.reuse, R55, R14 ;  /* 0x00000037290e7223 */ /* 0x040fe2000000000e */
[----:B------:R-:W-:Y:S02]  /*9c60*/  HADD2.F32 R60, -RZ, R65.H1_H1 ;  /* 0x30000041ff3c7230 */ /* 0x000fe40000004100 */
[C---:B------:R-:W-:Y:S01]  /*9c70*/  FMUL R18, R38.reuse, R22 ;  /* 0x0000001626127220 */ /* 0x040fe20000400000 */
[C---:B------:R-:W-:Y:S01]  /*9c80*/  FFMA R19, R41.reuse, R56, R19 ;  /* 0x0000003829137223 */ /* 0x040fe20000000013 */
        /* <DEDUP_REMOVED lines=13> */
[----:B------:R-:W-:Y:S01]  /*9d60*/  FMUL R27, R38, R27 ;  /* 0x0000001b261b7220 */ /* 0x000fe20000400000 */
[----:B------:R-:W-:Y:S01]  /*9d70*/  F2FP.F16.F32.PACK_AB R112, R2, R0 ;  /* 0x000000000270723e */ /* 0x000fe200000000ff */
[----:B------:R-:W-:Y:S01]  /*9d80*/  FFMA R20, R41, R61, R20 ;  /* 0x0000003d29147223 */ /* 0x000fe20000000014 */
[----:B------:R-:W-:Y:S01]  /*9d90*/  F2FP.F16.F32.PACK_AB R113, R15, R3 ;  /* 0x000000030f71723e */ /* 0x000fe200000000ff */
[----:B------:R-:W-:Y:S01]  /*9da0*/  HADD2.F32 R66, -RZ, R72.H1_H1 ;  /* 0x30000048ff427230 */ /* 0x000fe20000004100 */
[----:B------:R-:W-:Y:S01]  /*9db0*/  F2FP.F16.F32.PACK_AB R114, R13, R12 ;  /* 0x0000000c0d72723e */ /* 0x000fe200000000ff */
[C---:B------:R-:W-:Y:S01]  /*9dc0*/  FMUL R24, R38.reuse, R28 ;  /* 0x0000001c26187220 */ /* 0x040fe20000400000 */
[----:B------:R-:W-:Y:S01]  /*9dd0*/  F2FP.F16.F32.PACK_AB R115, R19, R14 ;  /* 0x0000000e1373723e */ /* 0x000fe200000000ff */
[C---:B------:R-:W-:Y:S01]  /*9de0*/  FFMA R21, R41.reuse, R62, R21 ;  /* 0x0000003e29157223 */ /* 0x040fe20000000015 */
[--C-:B------:R-:W-:Y:S02]  /*9df0*/  HADD2.F32 R67, -RZ, R73.reuse.H0_H0 ;  /* 0x20000049ff437230 */ /* 0x100fe40000004100 */
[C---:B------:R-:W-:Y:S01]  /*9e00*/  FMUL R25, R38.reuse, R29 ;  /* 0x0000001d26197220 */ /* 0x040fe20000400000 */
[C---:B------:R-:W-:Y:S01]  /*9e10*/  FFMA R22, R41.reuse, R63, R22 ;  /* 0x0000003f29167223 */ /* 0x040fe20000000016 */
[----:B------:R1:W-:Y:S01]  /*9e20*/  STS.128 [R100+0x6010], R112 ;  /* 0x0060107064007388 */ /* 0x0003e20000000c00 */
        /* <DEDUP_REMOVED lines=42> */
[----:B------:R-:W-:Y:S01]  /*a0d0*/  R2UR UR12, R101 ;  /* 0x00000000650c72ca */ /* 0x000fe200000e0000 */
[----:B------:R-:W-:Y:S02]  /*a0e0*/  UIADD3 UR8, UPT, UPT, UR49, 0x6200, URZ ;  /* 0x0000620031087890 */ /* 0x000fe4000fffe0ff */
[----:B---3--:R-:W-:Y:S04]  /*a0f0*/  UIADD3 UR4, UP0, UPT, UR6, 0x680, URZ ;  /* 0x0000068006047890 */ /* 0x008fe8000ff1e0ff */
[----:B------:R-:W-:Y:S09]  /*a100*/  UIADD3.X UR5, UPT, UPT, URZ, UR7, URZ, UP0, !UPT ;  /* 0x00000007ff057290 */ /* 0x000ff200087fe4ff */
[----:B------:R3:W-:Y:S01]  /*a110*/  UTMASTG.4D.IM2COL [UR8], [UR4] ;  /* 0x00000008040073b5 */ /* 0x0007e20008058000 */
[----:B------:R0:W-:Y:S01]  /*a120*/  UTMACMDFLUSH ;  /* 0x00000000000079b7 */ /* 0x0001e20000000000 */
[----:B---3--:R-:W-:Y:S04]  /*a130*/  DEPBAR.LE SB0, 0x1 ;  /* 0x000080400000791a */ /* 0x008fe80000000000 */
.L_x_148:
[----:B------:R-:W-:Y:S05]  /*a140*/  BSYNC.RECONVERGENT B0 ;  /* 0x0000000000007941 */ /* 0x000fea0003800200 */
.L_x_147:
[----:B------:R-:W-:Y:S01]  /*a150*/  BAR.SYNC.DEFER_BLOCKING 0x1, 0x80 ;  /* 0x0042000000007b1d */ /* 0x000fe20000010000 */
[----:B------:R-:W-:Y:S01]  /*a160*/  UISETP.NE.AND UP0, UPT, UR53, -0x4, UPT ;  /* 0xfffffffc3500788c */ /* 0x000fe2000bf05270 */
[----:B------:R-:W-:Y:S08]  /*a170*/  IADD3 R0, PT, PT, R36, 0x1, RZ ;  /* 0x0000000124007810 */ /* 0x000ff00007ffe0ff */
[----:B------:R-:W-:Y:S05]  /*a180*/  BRA.U !UP0, `(.L_x_149) ;  /* 0x0000000108247547 */ /* 0x000fea000b800000 */
[----:B------:R-:W-:Y:S01]  /*a190*/  ISETP.NE.AND P0, PT, R104, RZ, PT ;  /* 0x000000ff6800720c */ /* 0x000fe20003f05270 */
[----:B------:R-:W-:Y:S01]  /*a1a0*/  IMAD.U32 R2, RZ, RZ, UR50 ;  /* 0x00000032ff027e24 */ /* 0x000fe2000f8e00ff */
[----:B------:R-:W-:Y:S04]  /*a1b0*/  UIADD3 UR4, UPT, UPT, UR50, 0x1, URZ ;  /* 0x0000000132047890 */ /* 0x000fe8000fffe0ff */
[----:B------:R-:W-:Y:S04]  /*a1c0*/  UISETP.NE.AND UP0, UPT, UR4, 0x4, UPT ;  /* 0x000000040400788c */ /* 0x000fe8000bf05270 */
[----:B------:R-:W-:Y:S03]  /*a1d0*/  USEL UR50, UR4, URZ, UP0 ;  /* 0x000000ff04327287 */ /* 0x000fe60008000000 */
[----:B------:R-:W-:Y:S05]  /*a1e0*/  @P0 LEA R2, R2, UR49, 0x3 ;  /* 0x0000003102020c11 */ /* 0x000fea000f8e18ff */
[----:B------:R-:W-:Y:S05]  /*a1f0*/  @P0 VIADD R2, R2, 0x120 ;  /* 0x0000012002020836 */ /* 0x000fea0000000000 */
[----:B------:R-:W-:Y:S04]  /*a200*/  @P0 PRMT R2, R107, 0x654, R2 ;  /* 0x000006546b020816 */ /* 0x000fe80000000002 */
[----:B------:R3:W-:Y:S03]  /*a210*/  @P0 SYNCS.ARRIVE.TRANS64.RED.A1T0 RZ, [R2+URZ], RZ ;  /* 0x000000ff02ff09a7 */ /* 0x0007e600081004ff */
.L_x_149:
[----:B------:R-:W-:Y:S01]  /*a220*/  R2UR UR5, R95 ;  /* 0x000000005f0572ca */ /* 0x000fe200000e0000 */
[----:B------:R-:W-:Y:S01]  /*a230*/  UISETP.NE.AND UP0, UPT, UR62, URZ, UPT ;  /* 0x000000ff3e00728c */ /* 0x000fe2000bf05270 */
[----:B------:R-:W-:Y:S01]  /*a240*/  R2UR UR4, R96 ;  /* 0x00000000600472ca */ /* 0x000fe200000e0000 */
[----:B------:R-:W-:Y:S01]  /*a250*/  UIADD3 UR53, UPT, UPT, UR53, 0x4, URZ ;  /* 0x0000000435357890 */ /* 0x000fe2000fffe0ff */
[C---:B------:R-:W-:Y:S01]  /*a260*/  ISETP.NE.AND P0, PT, R0.reuse, 0x2, PT ;  /* 0x000000020000780c */ /* 0x040fe20003f05270 */
[----:B------:R-:W-:Y:S01]  /*a270*/  UMOV UR52, UR63 ;  /* 0x0000003f00347c82 */ /* 0x000fe20008000000 */
[----:B------:R-:W-:Y:S02]  /*a280*/  LOP3.LUT R81, R81, 0x1, RZ, 0x3c, !PT ;  /* 0x0000000151517812 */ /* 0x000fe400078e3cff */
[----:B------:R-:W-:Y:S02]  /*a290*/  SEL R3, RZ, 0x1, P0 ;  /* 0x00000001ff037807 */ /* 0x000fe40000000000 */
[----:B------:R-:W-:Y:S02]  /*a2a0*/  SEL R36, R0, RZ, P0 ;  /* 0x000000ff00247207 */ /* 0x000fe40000000000 */
[----:B------:R-:W-:Y:S01]  /*a2b0*/  LOP3.LUT R82, R82, R3, RZ, 0x3c, !PT ;  /* 0x0000000352527212 */ /* 0x000fe200078e3cff */
[----:B------:R-:W-:Y:S02]  /*a2c0*/  UIADD3 UR21, UPT, UPT, UR36, UR5, URZ ;  /* 0x0000000524157290 */ /* 0x000fe4000fffe0ff */
[----:B------:R-:W-:Y:S01]  /*a2d0*/  UIADD3 UR51, UPT, UPT, UR37, UR4, URZ ;  /* 0x0000000425337290 */ /* 0x000fe2000fffe0ff */
[----:B------:R-:W-:Y:S11]  /*a2e0*/  BRA.U UP0, `(.L_x_150) ;  /* 0xffffffbd00887547 */ /* 0x000ff6000b83ffff */
[----:B------:R-:W-:-:S13]  /*a2f0*/  R2UR UR4, R97 ;  /* 0x00000000610472ca */ /* 0x000fda00000e0000 */
[----:B------:R-:W-:-:S09]  /*a300*/  UISETP.NE.AND UP0, UPT, UR4, URZ, UPT ;  /* 0x000000ff0400728c */ /* 0x000fd2000bf05270 */
[----:B------:R-:W-:Y:S05]  /*a310*/  BRA.U !UP0, `(.L_x_151) ;  /* 0x0000000108487547 */ /* 0x000fea000b800000 */
[----:B------:R-:W4:Y:S02]  /*a320*/  LDCU.64 UR4, c[0x0][0x890] ;  /* 0x00011200ff0477ac */ /* 0x000f240008000a00 */
[----:B----4-:R-:W-:-:S04]  /*a330*/  UISETP.NE.U32.AND UP0, UPT, UR4, URZ, UPT ;  /* 0x000000ff0400728c */ /* 0x010fc8000bf05070 */
[----:B------:R-:W-:-:S09]  /*a340*/  UISETP.NE.AND.EX UP0, UPT, UR5, URZ, UPT, UP0 ;  /* 0x000000ff0500728c */ /* 0x000fd2000bf05300 */
[----:B------:R-:W-:Y:S05]  /*a350*/  BRA.U UP0, `(.L_x_152) ;  /* 0x00000001000c7547 */ /* 0x000fea000b800000 */
[----:B------:R-:W-:-:S13]  /*a360*/  FSETP.NEU.AND P0, PT, R41, RZ, PT ;  /* 0x000000ff2900720b */ /* 0x000fda0003f0d000 */
[----:B------:R-:W-:Y:S05]  /*a370*/  @!P0 EXIT ;  /* 0x000000000000894d */ /* 0x000fea0003800000 */
[----:B------:R-:W-:Y:S05]  /*a380*/  BRA `(.L_x_151) ;  /* 0x00000000002c7947 */ /* 0x000fea0003800000 */
.L_x_152:
[----:B------:R-:W-:Y:S01]  /*a390*/  ISETP.NE.AND P0, PT, R103, RZ, PT ;  /* 0x000000ff6700720c */ /* 0x000fe20003f05270 */
[----:B------:R-:W-:-:S12]  /*a3a0*/  BSSY.RECONVERGENT B0, `(.L_x_151) ;  /* 0x0000009000007945 */ /* 0x000fd80003800200 */
[----:B------:R-:W-:Y:S05]  /*a3b0*/  @P0 BRA `(.L_x_153) ;  /* 0x0000000000140947 */ /* 0x000fea0003800000 */
[----:B------:R-:W4:Y:S02]  /*a3c0*/  LDCU.64 UR4, c[0x0][0x888] ;  /* 0x00011100ff0477ac */ /* 0x000f240008000a00 */
[----:B----4-:R-:W-:-:S04]  /*a3d0*/  ISETP.NE.U32.AND P0, PT, RZ, UR4, PT ;  /* 0x00000004ff007c0c */ /* 0x010fc8000bf05070 */
[----:B------:R-:W-:-:S13]  /*a3e0*/  ISETP.NE.AND.EX P0, PT, RZ, UR5, PT, P0 ;  /* 0x00000005ff007c0c */ /* 0x000fda000bf05300 */
[----:B------:R-:W-:Y:S05]  /*a3f0*/  @!P0 EXIT ;  /* 0x000000000000894d */ /* 0x000fea0003800000 */
[----:B------:R-:W-:Y:S05]  /*a400*/  BRA `(.L_x_154) ;  /* 0x0000000000087947 */ /* 0x000fea0003800000 */
.L_x_153:
[----:B------:R-:W-:-:S13]  /*a410*/  FSETP.NEU.AND P0, PT, R41, RZ, PT ;  /* 0x000000ff2900720b */ /* 0x000fda0003f0d000 */
[----:B------:R-:W-:Y:S05]  /*a420*/  @!P0 EXIT ;  /* 0x000000000000894d */ /* 0x000fea0003800000 */
.L_x_154:
[----:B------:R-:W-:Y:S05]  /*a430*/  BSYNC.RECONVERGENT B0 ;  /* 0x0000000000007941 */ /* 0x000fea0003800200 */
.L_x_151:
[----:B------:R-:W4:Y:S01]  /*a440*/  S2UR UR5, SR_CgaCtaId ;  /* 0x00000000000579c3 */ /* 0x000f220000008800 */
[----:B------:R-:W-:Y:S01]  /*a450*/  ULEA UR4, UR50, UR49, 0x3 ;  /* 0x0000003132047291 */ /* 0x000fe2000f8e18ff */
[----:B------:R-:W-:-:S04]  /*a460*/  DEPBAR.LE SB0, 0x0 ;  /* 0x000080000000791a */ /* 0x000fc80000000000 */
[----:B------:R-:W-:-:S04]  /*a470*/  UIADD3 UR4, UPT, UPT, UR4, 0x120, URZ ;  /* 0x0000012004047890 */ /* 0x000fc8000fffe0ff */
[----:B----4-:R-:W-:-:S09]  /*a480*/  UPRMT UR4, UR5, 0x654, UR4 ;  /* 0x0000065405047896 */ /* 0x010fd20008000004 */
[----:B------:R-:W-:Y:S01]  /*a490*/  SYNCS.ARRIVE.TRANS64.RED.A1T0 RZ, [UR4], RZ ;  /* 0x000000ffffff79a7 */ /* 0x000fe20008100404 */
[----:B------:R-:W-:Y:S05]  /*a4a0*/  EXIT ;  /* 0x000000000000794d */ /* 0x000fea0003800000 */
.L_x_25:
[----:B------:R-:W-:Y:S07]  /*a4b0*/  MOV R0, UR17 ;  /* 0x0000001100007c02 */ /* 0x000fee0008000f00 */
.L_x_155:
[----:B-1----:R1:W2:Y:S02]  /*a4c0*/  SYNCS.PHASECHK.TRANS64.TRYWAIT P0, [R0+URZ+0x80], R5 ;  /* 0x00008005000075a7 */ /* 0x0022a400080011ff */
[----:B--2---:R-:W-:Y:S05]  /*a4d0*/  @!P0 NANOSLEEP.SYNCS 0x989680 ;  /* 0x009896800000895d */ /* 0x004fea0003900000 */
[----:B------:R-:W2:Y:S02]  /*a4e0*/  @!P0 SYNCS.PHASECHK.TRANS64 P0, [R0+URZ+0x80], R5 ;  /* 0x00008005000085a7 */ /* 0x000ea400080010ff */
[----:B--2---:R-:W-:Y:S05]  /*a4f0*/  @!P0 BRA `(.L_x_155) ;  /* 0xfffffffc00f08947 */ /* 0x004fea000383ffff */
[----:B------:R-:W-:Y:S05]  /*a500*/  BRA `(.L_x_24) ;  /* 0xffffff7400e87947 */ /* 0x000fea000383ffff */
.L_x_32:
[----:B------:R-:W-:Y:S07]  /*a510*/  MOV R0, UR17 ;  /* 0x0000001100007c02 */ /* 0x000fee0008000f00 */
.L_x_156:
[----:B-1----:R1:W2:Y:S02]  /*a520*/  SYNCS.PHASECHK.TRANS64.TRYWAIT P0, [R0+URZ+0x80], R5 ;  /* 0x00008005000075a7 */ /* 0x0022a400080011ff */
[----:B--2---:R-:W-:Y:S05]  /*a530*/  @!P0 NANOSLEEP.SYNCS 0x989680 ;  /* 0x009896800000895d */ /* 0x004fea0003900000 */
[----:B------:R-:W2:Y:S02]  /*a540*/  @!P0 SYNCS.PHASECHK.TRANS64 P0, [R0+URZ+0x80], R5 ;  /* 0x00008005000085a7 */ /* 0x000ea400080010ff */
[----:B--2---:R-:W-:Y:S05]  /*a550*/  @!P0 BRA `(.L_x_156) ;  /* 0xfffffffc00f08947 */ /* 0x004fea000383ffff */
[----:B------:R-:W-:Y:S05]  /*a560*/  BRA `(.L_x_31) ;  /* 0xffffff7c00447947 */ /* 0x000fea000383ffff */
.L_x_37:
[----:B------:R-:W-:-:S07]  /*a570*/  MOV R0, UR25 ;  /* 0x0000001900007c02 */ /* 0x000fce0008000f00 */
.L_x_157:
[----:B-1----:R1:W2:Y:S02]  /*a580*/  SYNCS.PHASECHK.TRANS64.TRYWAIT P0, [R0+URZ+0x150], R3 ;  /* 0x00015003000075a7 */ /* 0x0022a400080011ff */
[----:B--2---:R-:W-:Y:S05]  /*a590*/  @!P0 NANOSLEEP.SYNCS 0x989680 ;  /* 0x009896800000895d */ /* 0x004fea0003900000 */
[----:B------:R-:W2:Y:S02]  /*a5a0*/  @!P0 SYNCS.PHASECHK.TRANS64 P0, [R0+URZ+0x150], R3 ;  /* 0x00015003000085a7 */ /* 0x000ea400080010ff */
[----:B--2---:R-:W-:Y:S05]  /*a5b0*/  @!P0 BRA `(.L_x_157) ;  /* 0xfffffffc00f08947 */ /* 0x004fea000383ffff */
[----:B------:R-:W-:Y:S05]  /*a5c0*/  BRA `(.L_x_158) ;  /* 0xffffff8000107947 */ /* 0x000fea000383ffff */
.L_x_41:
[----:B------:R-:W-:-:S07]  /*a5d0*/  MOV R0, UR4 ;  /* 0x0000000400007c02 */ /* 0x000fce0008000f00 */
.L_x_159:
[----:B-1----:R1:W2:Y:S02]  /*a5e0*/  SYNCS.PHASECHK.TRANS64.TRYWAIT P0, [R0+URZ], R3 ;  /* 0x00000003000075a7 */ /* 0x0022a400080011ff */
[----:B--2---:R-:W-:Y:S05]  /*a5f0*/  @!P0 NANOSLEEP.SYNCS 0x989680 ;  /* 0x009896800000895d */ /* 0x004fea0003900000 */
[----:B------:R-:W2:Y:S02]  /*a600*/  @!P0 SYNCS.PHASECHK.TRANS64 P0, [R0+URZ], R3 ;  /* 0x00000003000085a7 */ /* 0x000ea400080010ff */
[----:B--2---:R-:W-:Y:S05]  /*a610*/  @!P0 BRA `(.L_x_159) ;  /* 0xfffffffc00f08947 */ /* 0x004fea000383ffff */
[----:B------:R-:W-:Y:S05]  /*a620*/  BRA `(.L_x_160) ;  /* 0xffffff8400a87947 */ /* 0x000fea000383ffff */
.L_x_42:
[----:B------:R-:W-:-:S07]  /*a630*/  MOV R0, UR5 ;  /* 0x0000000500007c02 */ /* 0x000fce0008000f00 */
.L_x_161:
[----:B-1----:R1:W2:Y:S02]  /*a640*/  SYNCS.PHASECHK.TRANS64.TRYWAIT P0, [R0+URZ], R3 ;  /* 0x00000003000075a7 */ /* 0x0022a400080011ff */
[----:B--2---:R-:W-:Y:S05]  /*a650*/  @!P0 NANOSLEEP.SYNCS 0x989680 ;  /* 0x009896800000895d */ /* 0x004fea0003900000 */
[----:B------:R-:W2:Y:S02]  /*a660*/  @!P0 SYNCS.PHASECHK.TRANS64 P0, [R0+URZ], R3 ;  /* 0x00000003000085a7 */ /* 0x000ea400080010ff */
[----:B--2---:R-:W-:Y:S05]  /*a670*/  @!P0 BRA `(.L_x_161) ;  /* 0xfffffffc00f08947 */ /* 0x004fea000383ffff */
[----:B------:R-:W-:Y:S05]  /*a680*/  BRA `(.L_x_162) ;  /* 0xffffff8400b87947 */ /* 0x000fea000383ffff */
.L_x_43:
[----:B------:R-:W-:-:S07]  /*a690*/  MOV R0, UR5 ;  /* 0x0000000500007c02 */ /* 0x000fce0008000f00 */
.L_x_163:
[----:B-1----:R1:W2:Y:S02]  /*a6a0*/  SYNCS.PHASECHK.TRANS64.TRYWAIT P0, [R0+URZ], R3 ;  /* 0x00000003000075a7 */ /* 0x0022a400080011ff */
[----:B--2---:R-:W-:Y:S05]  /*a6b0*/  @!P0 NANOSLEEP.SYNCS 0x989680 ;  /* 0x009896800000895d */ /* 0x004fea0003900000 */
[----:B------:R-:W2:Y:S02]  /*a6c0*/  @!P0 SYNCS.PHASECHK.TRANS64 P0, [R0+URZ], R3 ;  /* 0x00000003000085a7 */ /* 0x000ea400080010ff */
[----:B--2---:R-:W-:Y:S05]  /*a6d0*/  @!P0 BRA `(.L_x_163) ;  /* 0xfffffffc00f08947 */ /* 0x004fea000383ffff */
[----:B------:R-:W-:Y:S05]  /*a6e0*/  BRA `(.L_x_164) ;  /* 0xffffff8400c87947 */ /* 0x000fea000383ffff */
.L_x_44:
[----:B------:R-:W-:-:S07]  /*a6f0*/  MOV R0, UR5 ;  /* 0x0000000500007c02 */ /* 0x000fce0008000f00 */
.L_x_165:
[----:B-1----:R1:W2:Y:S02]  /*a700*/  SYNCS.PHASECHK.TRANS64.TRYWAIT P0, [R0+URZ], R3 ;  /* 0x00000003000075a7 */ /* 0x0022a400080011ff */
[----:B--2---:R-:W-:Y:S05]  /*a710*/  @!P0 NANOSLEEP.SYNCS 0x989680 ;  /* 0x009896800000895d */ /* 0x004fea0003900000 */
[----:B------:R-:W2:Y:S02]  /*a720*/  @!P0 SYNCS.PHASECHK.TRANS64 P0, [R0+URZ], R3 ;  /* 0x00000003000085a7 */ /* 0x000ea400080010ff */
[----:B--2---:R-:W-:Y:S05]  /*a730*/  @!P0 BRA `(.L_x_165) ;  /* 0xfffffffc00f08947 */ /* 0x004fea000383ffff */
[----:B------:R-:W-:Y:S05]  /*a740*/  BRA `(.L_x_166) ;  /* 0xffffff8400d87947 */ /* 0x000fea000383ffff */
.L_x_45:
[----:B------:R-:W-:-:S07]  /*a750*/  MOV R0, UR5 ;  /* 0x0000000500007c02 */ /* 0x000fce0008000f00 */
.L_x_167:
[----:B-1----:R1:W2:Y:S02]  /*a760*/  SYNCS.PHASECHK.TRANS64.TRYWAIT P0, [R0+URZ], R3 ;  /* 0x00000003000075a7 */ /* 0x0022a400080011ff */
[----:B--2---:R-:W-:Y:S05]  /*a770*/  @!P0 NANOSLEEP.SYNCS 0x989680 ;  /* 0x009896800000895d */ /* 0x004fea0003900000 */
[----:B------:R-:W2:Y:S02]  /*a780*/  @!P0 SYNCS.PHASECHK.TRANS64 P0, [R0+URZ], R3 ;  /* 0x00000003000085a7 */ /* 0x000ea400080010ff */
[----:B--2---:R-:W-:Y:S05]  /*a790*/  @!P0 BRA `(.L_x_167) ;  /* 0xfffffffc00f08947 */ /* 0x004fea000383ffff */
[----:B------:R-:W-:Y:S05]  /*a7a0*/  BRA `(.L_x_168) ;  /* 0xffffff8400e87947 */ /* 0x000fea000383ffff */
.L_x_46:
[----:B------:R-:W-:-:S07]  /*a7b0*/  MOV R0, UR5 ;  /* 0x0000000500007c02 */ /* 0x000fce0008000f00 */
.L_x_169:
[----:B-1----:R1:W2:Y:S02]  /*a7c0*/  SYNCS.PHASECHK.TRANS64.TRYWAIT P0, [R0+URZ], R3 ;  /* 0x00000003000075a7 */ /* 0x0022a400080011ff */
[----:B--2---:R-:W-:Y:S05]  /*a7d0*/  @!P0 NANOSLEEP.SYNCS 0x989680 ;  /* 0x009896800000895d */ /* 0x004fea0003900000 */
[----:B------:R-:W2:Y:S02]  /*a7e0*/  @!P0 SYNCS.PHASECHK.TRANS64 P0, [R0+URZ], R3 ;  /* 0x00000003000085a7 */ /* 0x000ea400080010ff */
[----:B--2---:R-:W-:Y:S05]  /*a7f0*/  @!P0 BRA `(.L_x_169) ;  /* 0xfffffffc00f08947 */ /* 0x004fea000383ffff */
[----:B------:R-:W-:Y:S05]  /*a800*/  BRA `(.L_x_170) ;  /* 0xffffff8400f87947 */ /* 0x000fea000383ffff */
.L_x_47:
[----:B------:R-:W-:-:S07]  /*a810*/  MOV R0, UR5 ;  /* 0x0000000500007c02 */ /* 0x000fce0008000f00 */
.L_x_171:
[----:B-1----:R1:W2:Y:S02]  /*a820*/  SYNCS.PHASECHK.TRANS64.TRYWAIT P0, [R0+URZ], R3 ;  /* 0x00000003000075a7 */ /* 0x0022a400080011ff */
[----:B--2---:R-:W-:Y:S05]  /*a830*/  @!P0 NANOSLEEP.SYNCS 0x989680 ;  /* 0x009896800000895d */ /* 0x004fea0003900000 */
[----:B------:R-:W2:Y:S02]  /*a840*/  @!P0 SYNCS.PHASECHK.TRANS64 P0, [R0+URZ], R3 ;  /* 0x00000003000085a7 */ /* 0x000ea400080010ff */
[----:B--2---:R-:W-:Y:S05]  /*a850*/  @!P0 BRA `(.L_x_171) ;  /* 0xfffffffc00f08947 */ /* 0x004fea000383ffff */
[----:B------:R-:W-:Y:S05]  /*a860*/  BRA `(.L_x_172) ;  /* 0xffffff8800087947 */ /* 0x000fea000383ffff */
.L_x_48:
[----:B------:R-:W-:-:S07]  /*a870*/  MOV R0, UR5 ;  /* 0x0000000500007c02 */ /* 0x000fce0008000f00 */
.L_x_173:
[----:B-1----:R1:W2:Y:S02]  /*a880*/  SYNCS.PHASECHK.TRANS64.TRYWAIT P0, [R0+URZ], R3 ;  /* 0x00000003000075a7 */ /* 0x0022a400080011ff */
[----:B--2---:R-:W-:Y:S05]  /*a890*/  @!P0 NANOSLEEP.SYNCS 0x989680 ;  /* 0x009896800000895d */ /* 0x004fea0003900000 */
[----:B------:R-:W2:Y:S02]  /*a8a0*/  @!P0 SYNCS.PHASECHK.TRANS64 P0, [R0+URZ], R3 ;  /* 0x00000003000085a7 */ /* 0x000ea400080010ff */
[----:B--2---:R-:W-:Y:S05]  /*a8b0*/  @!P0 BRA `(.L_x_173) ;  /* 0xfffffffc00f08947 */ /* 0x004fea000383ffff */
[----:B------:R-:W-:Y:S05]  /*a8c0*/  BRA `(.L_x_174) ;  /* 0xffffff8800187947 */ /* 0x000fea000383ffff */
.L_x_49:
[----:B------:R-:W-:-:S07]  /*a8d0*/  MOV R0, UR5 ;  /* 0x0000000500007c02 */ /* 0x000fce0008000f00 */
.L_x_175:
[----:B-1----:R1:W2:Y:S02]  /*a8e0*/  SYNCS.PHASECHK.TRANS64.TRYWAIT P0, [R0+URZ], R3 ;  /* 0x00000003000075a7 */ /* 0x0022a400080011ff */
[----:B--2---:R-:W-:Y:S05]  /*a8f0*/  @!P0 NANOSLEEP.SYNCS 0x989680 ;  /* 0x009896800000895d */ /* 0x004fea0003900000 */
[----:B------:R-:W2:Y:S02]  /*a900*/  @!P0 SYNCS.PHASECHK.TRANS64 P0, [R0+URZ], R3 ;  /* 0x00000003000085a7 */ /* 0x000ea400080010ff */
[----:B--2---:R-:W-:Y:S05]  /*a910*/  @!P0 BRA `(.L_x_175) ;  /* 0xfffffffc00f08947 */ /* 0x004fea000383ffff */
[----:B------:R-:W-:Y:S05]  /*a920*/  BRA `(.L_x_176) ;  /* 0xffffff8800287947 */ /* 0x000fea000383ffff */
.L_x_50:
[----:B------:R-:W-:-:S07]  /*a930*/  MOV R0, UR5 ;  /* 0x0000000500007c02 */ /* 0x000fce0008000f00 */
.L_x_177:
[----:B-1----:R1:W2:Y:S02]  /*a940*/  SYNCS.PHASECHK.TRANS64.TRYWAIT P0, [R0+URZ], R3 ;  /* 0x00000003000075a7 */ /* 0x0022a400080011ff */
[----:B--2---:R-:W-:Y:S05]  /*a950*/  @!P0 NANOSLEEP.SYNCS 0x989680 ;  /* 0x009896800000895d */ /* 0x004fea0003900000 */
[----:B------:R-:W2:Y:S02]  /*a960*/  @!P0 SYNCS.PHASECHK.TRANS64 P0, [R0+URZ], R3 ;  /* 0x00000003000085a7 */ /* 0x000ea400080010ff */
[----:B--2---:R-:W-:Y:S05]  /*a970*/  @!P0 BRA `(.L_x_177) ;  /* 0xfffffffc00f08947 */ /* 0x004fea000383ffff */
[----:B------:R-:W-:Y:S05]  /*a980*/  BRA `(.L_x_178) ;  /* 0xffffff8800387947 */ /* 0x000fea000383ffff */
.L_x_51:
[----:B------:R-:W-:-:S07]  /*a990*/  MOV R0, UR5 ;  /* 0x0000000500007c02 */ /* 0x000fce0008000f00 */
.L_x_179:
[----:B-1----:R1:W2:Y:S02]  /*a9a0*/  SYNCS.PHASECHK.TRANS64.TRYWAIT P0, [R0+URZ], R3 ;  /* 0x00000003000075a7 */ /* 0x0022a400080011ff */
[----:B--2---:R-:W-:Y:S05]  /*a9b0*/  @!P0 NANOSLEEP.SYNCS 0x989680 ;  /* 0x009896800000895d */ /* 0x004fea0003900000 */
[----:B------:R-:W2:Y:S02]  /*a9c0*/  @!P0 SYNCS.PHASECHK.TRANS64 P0, [R0+URZ], R3 ;  /* 0x00000003000085a7 */ /* 0x000ea400080010ff */
[----:B--2---:R-:W-:Y:S05]  /*a9d0*/  @!P0 BRA `(.L_x_179) ;  /* 0xfffffffc00f08947 */ /* 0x004fea000383ffff */
[----:B------:R-:W-:Y:S05]  /*a9e0*/  BRA `(.L_x_180) ;  /* 0xffffff8800487947 */ /* 0x000fea000383ffff */
.L_x_52:
[----:B------:R-:W-:-:S07]  /*a9f0*/  MOV R0, UR5 ;  /* 0x0000000500007c02 */ /* 0x000fce0008000f00 */
.L_x_181:
[----:B-1----:R1:W2:Y:S02]  /*aa00*/  SYNCS.PHASECHK.TRANS64.TRYWAIT P0, [R0+URZ], R3 ;  /* 0x00000003000075a7 */ /* 0x0022a400080011ff */
[----:B--2---:R-:W-:Y:S05]  /*aa10*/  @!P0 NANOSLEEP.SYNCS 0x989680 ;  /* 0x009896800000895d */ /* 0x004fea0003900000 */
[----:B------:R-:W2:Y:S02]  /*aa20*/  @!P0 SYNCS.PHASECHK.TRANS64 P0, [R0+URZ], R3 ;  /* 0x00000003000085a7 */ /* 0x000ea400080010ff */
[----:B--2---:R-:W-:Y:S05]  /*aa30*/  @!P0 BRA `(.L_x_181) ;  /* 0xfffffffc00f08947 */ /* 0x004fea000383ffff */
[----:B------:R-:W-:Y:S05]  /*aa40*/  BRA `(.L_x_182) ;  /* 0xffffff8800587947 */ /* 0x000fea000383ffff */
.L_x_53:
[----:B------:R-:W-:-:S07]  /*aa50*/  MOV R0, UR5 ;  /* 0x0000000500007c02 */ /* 0x000fce0008000f00 */
.L_x_183:
[----:B-1----:R1:W2:Y:S02]  /*aa60*/  SYNCS.PHASECHK.TRANS64.TRYWAIT P0, [R0+URZ], R3 ;  /* 0x00000003000075a7 */ /* 0x0022a400080011ff */
[----:B--2---:R-:W-:Y:S05]  /*aa70*/  @!P0 NANOSLEEP.SYNCS 0x989680 ;  /* 0x009896800000895d */ /* 0x004fea0003900000 */
[----:B------:R-:W2:Y:S02]  /*aa80*/  @!P0 SYNCS.PHASECHK.TRANS64 P0, [R0+URZ], R3 ;  /* 0x00000003000085a7 */ /* 0x000ea400080010ff */
[----:B--2---:R-:W-:Y:S05]  /*aa90*/  @!P0 BRA `(.L_x_183) ;  /* 0xfffffffc00f08947 */ /* 0x004fea000383ffff */
[----:B------:R-:W-:Y:S05]  /*aaa0*/  BRA `(.L_x_184) ;  /* 0xffffff8800687947 */ /* 0x000fea000383ffff */
.L_x_54:
[----:B------:R-:W-:-:S07]  /*aab0*/  MOV R0, UR5 ;  /* 0x0000000500007c02 */ /* 0x000fce0008000f00 */
.L_x_185:
[----:B-1----:R1:W2:Y:S02]  /*aac0*/  SYNCS.PHASECHK.TRANS64.TRYWAIT P0, [R0+URZ], R3 ;  /* 0x00000003000075a7 */ /* 0x0022a400080011ff */
[----:B--2---:R-:W-:Y:S05]  /*aad0*/  @!P0 NANOSLEEP.SYNCS 0x989680 ;  /* 0x009896800000895d */ /* 0x004fea0003900000 */
[----:B------:R-:W2:Y:S02]  /*aae0*/  @!P0 SYNCS.PHASECHK.TRANS64 P0, [R0+URZ], R3 ;  /* 0x00000003000085a7 */ /* 0x000ea400080010ff */
[----:B--2---:R-:W-:Y:S05]  /*aaf0*/  @!P0 BRA `(.L_x_185) ;  /* 0xfffffffc00f08947 */ /* 0x004fea000383ffff */
[----:B------:R-:W-:Y:S05]  /*ab00*/  BRA `(.L_x_186) ;  /* 0xffffff8800787947 */ /* 0x000fea000383ffff */
.L_x_55:
[----:B------:R-:W-:-:S07]  /*ab10*/  MOV R0, UR5 ;  /* 0x0000000500007c02 */ /* 0x000fce0008000f00 */
.L_x_187:
[----:B-1----:R1:W2:Y:S02]  /*ab20*/  SYNCS.PHASECHK.TRANS64.TRYWAIT P0, [R0+URZ], R3 ;  /* 0x00000003000075a7 */ /* 0x0022a400080011ff */
[----:B--2---:R-:W-:Y:S05]  /*ab30*/  @!P0 NANOSLEEP.SYNCS 0x989680 ;  /* 0x009896800000895d */ /* 0x004fea0003900000 */
[----:B------:R-:W2:Y:S02]  /*ab40*/  @!P0 SYNCS.PHASECHK.TRANS64 P0, [R0+URZ], R3 ;  /* 0x00000003000085a7 */ /* 0x000ea400080010ff */
[----:B--2---:R-:W-:Y:S05]  /*ab50*/  @!P0 BRA `(.L_x_187) ;  /* 0xfffffffc00f08947 */ /* 0x004fea000383ffff */
[----:B------:R-:W-:Y:S05]  /*ab60*/  BRA `(.L_x_188) ;  /* 0xffffff8800887947 */ /* 0x000fea000383ffff */
.L_x_58:
[----:B------:R-:W-:-:S07]  /*ab70*/  MOV R4, UR4 ;  /* 0x0000000400047c02 */ /* 0x000fce0008000f00 */
.L_x_189:
[----:B--2---:R2:W3:Y:S02]  /*ab80*/  SYNCS.PHASECHK.TRANS64.TRYWAIT P1, [R4+URZ+0x158], R7 ;  /* 0x00015807040075a7 */ /* 0x0044e400080211ff */
[----:B---3--:R-:W-:Y:S05]  /*ab90*/  @!P1 NANOSLEEP.SYNCS 0x989680 ;  /* 0x009896800000995d */ /* 0x008fea0003900000 */
[----:B------:R-:W3:Y:S02]  /*aba0*/  @!P1 SYNCS.PHASECHK.TRANS64 P1, [R4+URZ+0x158], R7 ;  /* 0x00015807040095a7 */ /* 0x000ee400080210ff */
[----:B---3--:R-:W-:Y:S05]  /*abb0*/  @!P1 BRA `(.L_x_189) ;  /* 0xfffffffc00f09947 */ /* 0x008fea000383ffff */
[----:B------:R-:W-:Y:S05]  /*abc0*/  BRA `(.L_x_190) ;  /* 0xffffff8800f87947 */ /* 0x000fea000383ffff */
.L_x_59:
[----:B--2---:R-:W-:-:S07]  /*abd0*/  MOV R4, UR4 ;  /* 0x0000000400047c02 */ /* 0x004fce0008000f00 */
.L_x_191:
[----:B--2---:R2:W3:Y:S02]  /*abe0*/  SYNCS.PHASECHK.TRANS64.TRYWAIT P1, [R4+URZ+0x150], R5 ;  /* 0x00015005040075a7 */ /* 0x0044e400080211ff */
[----:B---3--:R-:W-:Y:S05]  /*abf0*/  @!P1 NANOSLEEP.SYNCS 0x989680 ;  /* 0x009896800000995d */ /* 0x008fea0003900000 */
[----:B------:R-:W3:Y:S02]  /*ac00*/  @!P1 SYNCS.PHASECHK.TRANS64 P1, [R4+URZ+0x150], R5 ;  /* 0x00015005040095a7 */ /* 0x000ee400080210ff */
[----:B---3--:R-:W-:Y:S05]  /*ac10*/  @!P1 BRA `(.L_x_191) ;  /* 0xfffffffc00f09947 */ /* 0x008fea000383ffff */
[----:B------:R-:W-:Y:S05]  /*ac20*/  BRA `(.L_x_192) ;  /* 0xffffff8c00007947 */ /* 0x000fea000383ffff */
.L_x_69:
[----:B--2---:R-:W-:-:S04]  /*ac30*/  MOV R5, UR5 ;  /* 0x0000000500057c02 */ /* 0x004fc80008000f00 */
[----:B------:R2:W3:Y:S03]  /*ac40*/  SYNCS.PHASECHK.TRANS64.TRYWAIT P0, [R5+URZ+0x8], R6 ;  /* 0x00000806050075a7 */ /* 0x0004e600080011ff */
[----:B---3--:R-:W-:Y:S05]  /*ac50*/  @!P0 NANOSLEEP.SYNCS 0x989680 ;  /* 0x009896800000895d */ /* 0x008fea0003900000 */
[----:B------:R-:W3:Y:S02]  /*ac60*/  @!P0 SYNCS.PHASECHK.TRANS64 P0, [R5+URZ+0x8], R6 ;  /* 0x00000806050085a7 */ /* 0x000ee400080010ff */
[----:B---3--:R-:W-:Y:S05]  /*ac70*/  @!P0 BRA `(.L_x_69) ;  /* 0xfffffffc00ec8947 */ /* 0x008fea000383ffff */
[----:B------:R-:W-:Y:S05]  /*ac80*/  BRA `(.L_x_68) ;  /* 0xffffff8c00cc7947 */ /* 0x000fea000383ffff */
.L_x_71:
[----:B------:R-:W-:Y:S01]  /*ac90*/  BSSY B0, `(.L_x_193) ;  /* 0x0000006000007945 */ /* 0x000fe20003800000 */
[----:B------:R-:W-:-:S07]  /*aca0*/  MOV R15, 0xffffffff ;  /* 0xffffffff000f7802 */ /* 0x000fce0000000f00 */
[----:B-12--5:R-:W-:Y:S05]  /*acb0*/  WARPSYNC.COLLECTIVE R15, `(.L_x_194) ;  /* 0x000000000f0c7348 */ /* 0x026fea0003c00000 */
[----:B------:R-:W-:Y:S02]  /*acc0*/  ELECT P6, UR79, PT ;  /* 0x00000000004f782f */ /* 0x000fe400038c0000 */
[----:B------:R-:W-:Y:S01]  /*acd0*/  MOV R14, UR79 ;  /* 0x0000004f000e7c02 */ /* 0x000fe20008000f00 */
[----:B-12--5:R-:W-:Y:S10]  /*ace0*/  ENDCOLLECTIVE ;  /* 0x000000000000791b */ /* 0x026ff40003800000 */
.L_x_194:
[----:B------:R-:W-:Y:S05]  /*acf0*/  BSYNC B0 ;  /* 0x0000000000007941 */ /* 0x000fea0003800000 */
.L_x_193:
[----:B------:R-:W-:Y:S05]  /*ad00*/  BRA `(.L_x_195) ;  /* 0xffffff8c00fc7947 */ /* 0x000fea000383ffff */
.L_x_73:
[----:B--2---:R-:W-:-:S04]  /*ad10*/  MOV R3, UR5 ;  /* 0x0000000500037c02 */ /* 0x004fc80008000f00 */
[----:B------:R2:W3:Y:S03]  /*ad20*/  SYNCS.PHASECHK.TRANS64.TRYWAIT P0, [R3+URZ+0x8], R4 ;  /* 0x00000804030075a7 */ /* 0x0004e600080011ff */
[----:B---3--:R-:W-:Y:S05]  /*ad30*/  @!P0 NANOSLEEP.SYNCS 0x989680 ;  /* 0x009896800000895d */ /* 0x008fea0003900000 */
[----:B------:R-:W3:Y:S02]  /*ad40*/  @!P0 SYNCS.PHASECHK.TRANS64 P0, [R3+URZ+0x8], R4 ;  /* 0x00000804030085a7 */ /* 0x000ee400080010ff */
[----:B---3--:R-:W-:Y:S05]  /*ad50*/  @!P0 BRA `(.L_x_73) ;  /* 0xfffffffc00ec8947 */ /* 0x008fea000383ffff */
[----:B------:R-:W-:Y:S05]  /*ad60*/  BRA `(.L_x_72) ;  /* 0xffffff9000007947 */ /* 0x000fea000383ffff */
.L_x_74:
[----:B------:R-:W-:-:S07]  /*ad70*/  MOV R4, UR17 ;  /* 0x0000001100047c02 */ /* 0x000fce0008000f00 */
.L_x_196:
[----:B-1----:R1:W2:Y:S02]  /*ad80*/  SYNCS.PHASECHK.TRANS64.TRYWAIT P0, [R4+URZ+0x150], R5 ;  /* 0x00015005040075a7 */ /* 0x0022a400080011ff */
[----:B--2---:R-:W-:Y:S05]  /*ad90*/  @!P0 NANOSLEEP.SYNCS 0x989680 ;  /* 0x009896800000895d */ /* 0x004fea0003900000 */
[----:B------:R-:W2:Y:S02]  /*ada0*/  @!P0 SYNCS.PHASECHK.TRANS64 P0, [R4+URZ+0x150], R5 ;  /* 0x00015005040085a7 */ /* 0x000ea400080010ff */
[----:B--2---:R-:W-:Y:S05]  /*adb0*/  @!P0 BRA `(.L_x_196) ;  /* 0xfffffffc00f08947 */ /* 0x004fea000383ffff */
[----:B------:R-:W-:Y:S05]  /*adc0*/  BRA `(.L_x_197) ;  /* 0xffffff9000e87947 */ /* 0x000fea000383ffff */
.L_x_76:
[----:B------:R-:W-:-:S07]  /*add0*/  MOV R4, UR22 ;  /* 0x0000001600047c02 */ /* 0x000fce0008000f00 */
.L_x_198:
[----:B-1----:R1:W2:Y:S02]  /*ade0*/  SYNCS.PHASECHK.TRANS64.TRYWAIT P0, [R4+URZ+0x170], R5 ;  /* 0x00017005040075a7 */ /* 0x0022a400080011ff */
[----:B--2---:R-:W-:Y:S05]  /*adf0*/  @!P0 NANOSLEEP.SYNCS 0x989680 ;  /* 0x009896800000895d */ /* 0x004fea0003900000 */
[----:B------:R-:W2:Y:S02]  /*ae00*/  @!P0 SYNCS.PHASECHK.TRANS64 P0, [R4+URZ+0x170], R5 ;  /* 0x00017005040085a7 */ /* 0x000ea400080010ff */
[----:B--2---:R-:W-:Y:S05]  /*ae10*/  @!P0 BRA `(.L_x_198) ;  /* 0xfffffffc00f08947 */ /* 0x004fea000383ffff */
[----:B------:R-:W-:Y:S05]  /*ae20*/  BRA `(.L_x_75) ;  /* 0xffffff9400087947 */ /* 0x000fea000383ffff */
.L_x_80:
[----:B-1----:R-:W-:Y:S07]  /*ae30*/  MOV R4, UR10 ;  /* 0x0000000a00047c02 */ /* 0x002fee0008000f00 */
.L_x_199:
[----:B-1----:R1:W2:Y:S02]  /*ae40*/  SYNCS.PHASECHK.TRANS64.TRYWAIT P0, [R4+URZ], R7 ;  /* 0x00000007040075a7 */ /* 0x0022a400080011ff */
[----:B--2---:R-:W-:Y:S05]  /*ae50*/  @!P0 NANOSLEEP.SYNCS 0x989680 ;  /* 0x009896800000895d */ /* 0x004fea0003900000 */
[----:B------:R-:W2:Y:S02]  /*ae60*/  @!P0 SYNCS.PHASECHK.TRANS64 P0, [R4+URZ], R7 ;  /* 0x00000007040085a7 */ /* 0x000ea400080010ff */
[----:B--2---:R-:W-:Y:S05]  /*ae70*/  @!P0 BRA `(.L_x_199) ;  /* 0xfffffffc00f08947 */ /* 0x004fea000383ffff */
[----:B------:R-:W-:Y:S05]  /*ae80*/  BRA `(.L_x_79) ;  /* 0xffffff94002c7947 */ /* 0x000fea000383ffff */
.L_x_84:
[----:B--2---:R-:W-:-:S07]  /*ae90*/  MOV R0, UR4 ;  /* 0x0000000400007c02 */ /* 0x004fce0008000f00 */
.L_x_200:
[----:B-1----:R1:W2:Y:S02]  /*aea0*/  SYNCS.PHASECHK.TRANS64.TRYWAIT P0, [R0+URZ], R5 ;  /* 0x00000005000075a7 */ /* 0x0022a400080011ff */
[----:B--2---:R-:W-:Y:S05]  /*aeb0*/  @!P0 NANOSLEEP.SYNCS 0x989680 ;  /* 0x009896800000895d */ /* 0x004fea0003900000 */
[----:B------:R-:W2:Y:S02]  /*aec0*/  @!P0 SYNCS.PHASECHK.TRANS64 P0, [R0+URZ], R5 ;  /* 0x00000005000085a7 */ /* 0x000ea400080010ff */
[----:B--2---:R-:W-:Y:S05]  /*aed0*/  @!P0 BRA `(.L_x_200) ;  /* 0xfffffffc00f08947 */ /* 0x004fea000383ffff */
[----:B------:R-:W-:Y:S05]  /*aee0*/  BRA `(.L_x_201) ;  /* 0xffffff9800047947 */ /* 0x000fea000383ffff */
.L_x_87:
[----:B------:R-:W-:-:S07]  /*aef0*/  MOV R0, UR17 ;  /* 0x0000001100007c02 */ /* 0x000fce0008000f00 */
.L_x_202:
[----:B-1----:R1:W2:Y:S02]  /*af00*/  SYNCS.PHASECHK.TRANS64.TRYWAIT P1, [R0+URZ+0x180], R5 ;  /* 0x00018005000075a7 */ /* 0x0022a400080211ff */
[----:B--2---:R-:W-:Y:S05]  /*af10*/  @!P1 NANOSLEEP.SYNCS 0x989680 ;  /* 0x009896800000995d */ /* 0x004fea0003900000 */
[----:B------:R-:W2:Y:S02]  /*af20*/  @!P1 SYNCS.PHASECHK.TRANS64 P1, [R0+URZ+0x180], R5 ;  /* 0x00018005000095a7 */ /* 0x000ea400080210ff */
[----:B--2---:R-:W-:Y:S05]  /*af30*/  @!P1 BRA `(.L_x_202) ;  /* 0xfffffffc00f09947 */ /* 0x004fea000383ffff */
[----:B------:R-:W-:Y:S05]  /*af40*/  BRA `(.L_x_203) ;  /* 0xffffff9800507947 */ /* 0x000fea000383ffff */
.L_x_92:
[----:B------:R-:W-:Y:S07]  /*af50*/  MOV R2, UR31 ;  /* 0x0000001f00027c02 */ /* 0x000fee0008000f00 */
.L_x_204:
[----:B-1----:R1:W2:Y:S02]  /*af60*/  SYNCS.PHASECHK.TRANS64.TRYWAIT P0, [R2+URZ+0x150], R3 ;  /* 0x00015003020075a7 */ /* 0x0022a400080011ff */
[----:B--2---:R-:W-:Y:S05]  /*af70*/  @!P0 NANOSLEEP.SYNCS 0x989680 ;  /* 0x009896800000895d */ /* 0x004fea0003900000 */
[----:B------:R-:W2:Y:S02]  /*af80*/  @!P0 SYNCS.PHASECHK.TRANS64 P0, [R2+URZ+0x150], R3 ;  /* 0x00015003020085a7 */ /* 0x000ea400080010ff */
[----:B--2---:R-:W-:Y:S05]  /*af90*/  @!P0 BRA `(.L_x_204) ;  /* 0xfffffffc00f08947 */ /* 0x004fea000383ffff */
[----:B------:R-:W-:Y:S05]  /*afa0*/  BRA `(.L_x_205) ;  /* 0xffffff9c00a47947 */ /* 0x000fea000383ffff */
.L_x_95:
[----:B------:R-:W-:Y:S07]  /*afb0*/  MOV R2, UR31 ;  /* 0x0000001f00027c02 */ /* 0x000fee0008000f00 */
.L_x_206:
[----:B-1----:R1:W2:Y:S02]  /*afc0*/  SYNCS.PHASECHK.TRANS64.TRYWAIT P2, [R2+URZ+0x148], R3 ;  /* 0x00014803020075a7 */ /* 0x0022a400080411ff */
[----:B--2---:R-:W-:Y:S05]  /*afd0*/  @!P2 NANOSLEEP.SYNCS 0x989680 ;  /* 0x009896800000a95d */ /* 0x004fea0003900000 */
[----:B------:R-:W2:Y:S02]  /*afe0*/  @!P2 SYNCS.PHASECHK.TRANS64 P2, [R2+URZ+0x148], R3 ;  /* 0x000148030200a5a7 */ /* 0x000ea400080410ff */
[----:B--2---:R-:W-:Y:S05]  /*aff0*/  @!P2 BRA `(.L_x_206) ;  /* 0xfffffffc00f0a947 */ /* 0x004fea000383ffff */
[----:B------:R-:W-:Y:S05]  /*b000*/  BRA `(.L_x_94) ;  /* 0xffffffa400087947 */ /* 0x000fea000383ffff */
.L_x_98:
[----:B-1----:R-:W-:Y:S07]  /*b010*/  MOV R3, UR31 ;  /* 0x0000001f00037c02 */ /* 0x002fee0008000f00 */
.L_x_207:
[----:B-1----:R1:W2:Y:S02]  /*b020*/  SYNCS.PHASECHK.TRANS64.TRYWAIT P1, [R3+URZ+0x120], R8 ;  /* 0x00012008030075a7 */ /* 0x0022a400080211ff */
[----:B--2---:R-:W-:Y:S05]  /*b030*/  @!P1 NANOSLEEP.SYNCS 0x989680 ;  /* 0x009896800000995d */ /* 0x004fea0003900000 */
[----:B------:R-:W2:Y:S02]  /*b040*/  @!P1 SYNCS.PHASECHK.TRANS64 P1, [R3+URZ+0x120], R8 ;  /* 0x00012008030095a7 */ /* 0x000ea400080210ff */
[----:B--2---:R-:W-:Y:S05]  /*b050*/  @!P1 BRA `(.L_x_207) ;  /* 0xfffffffc00f09947 */ /* 0x004fea000383ffff */
[----:B------:R-:W-:Y:S05]  /*b060*/  BRA `(.L_x_208) ;  /* 0xffffffa400987947 */ /* 0x000fea000383ffff */
.L_x_99:
[----:B------:R-:W-:Y:S07]  /*b070*/  MOV R3, UR31 ;  /* 0x0000001f00037c02 */ /* 0x000fee0008000f00 */
.L_x_209:
[----:B-1----:R1:W2:Y:S02]  /*b080*/  SYNCS.PHASECHK.TRANS64.TRYWAIT P1, [R3+URZ+0x128], R8 ;  /* 0x00012808030075a7 */ /* 0x0022a400080211ff */
[----:B--2---:R-:W-:Y:S05]  /*b090*/  @!P1 NANOSLEEP.SYNCS 0x989680 ;  /* 0x009896800000995d */ /* 0x004fea0003900000 */
[----:B------:R-:W2:Y:S02]  /*b0a0*/  @!P1 SYNCS.PHASECHK.TRANS64 P1, [R3+URZ+0x128], R8 ;  /* 0x00012808030095a7 */ /* 0x000ea400080210ff */
[----:B--2---:R-:W-:Y:S05]  /*b0b0*/  @!P1 BRA `(.L_x_209) ;  /* 0xfffffffc00f09947 */ /* 0x004fea000383ffff */
[----:B------:R-:W-:Y:S05]  /*b0c0*/  BRA `(.L_x_210) ;  /* 0xffffffa400d07947 */ /* 0x000fea000383ffff */
.L_x_100:
[----:B------:R-:W-:Y:S07]  /*b0d0*/  MOV R3, UR31 ;  /* 0x0000001f00037c02 */ /* 0x000fee0008000f00 */
.L_x_211:
[----:B-1----:R1:W2:Y:S02]  /*b0e0*/  SYNCS.PHASECHK.TRANS64.TRYWAIT P1, [R3+URZ+0x130], R8 ;  /* 0x00013008030075a7 */ /* 0x0022a400080211ff */
[----:B--2---:R-:W-:Y:S05]  /*b0f0*/  @!P1 NANOSLEEP.SYNCS 0x989680 ;  /* 0x009896800000995d */ /* 0x004fea0003900000 */
[----:B------:R-:W2:Y:S02]  /*b100*/  @!P1 SYNCS.PHASECHK.TRANS64 P1, [R3+URZ+0x130], R8 ;  /* 0x00013008030095a7 */ /* 0x000ea400080210ff */
[----:B--2---:R-:W-:Y:S05]  /*b110*/  @!P1 BRA `(.L_x_211) ;  /* 0xfffffffc00f09947 */ /* 0x004fea000383ffff */
[----:B------:R-:W-:Y:S05]  /*b120*/  BRA `(.L_x_212) ;  /* 0xffffffa800187947 */ /* 0x000fea000383ffff */
.L_x_101:
[----:B------:R-:W-:Y:S07]  /*b130*/  MOV R3, UR31 ;  /* 0x0000001f00037c02 */ /* 0x000fee0008000f00 */
.L_x_213:
[----:B-1----:R1:W2:Y:S02]  /*b140*/  SYNCS.PHASECHK.TRANS64.TRYWAIT P0, [R3+URZ+0x138], R8 ;  /* 0x00013808030075a7 */ /* 0x0022a400080011ff */
[----:B--2---:R-:W-:Y:S05]  /*b150*/  @!P0 NANOSLEEP.SYNCS 0x989680 ;  /* 0x009896800000895d */ /* 0x004fea0003900000 */
[----:B------:R-:W2:Y:S02]  /*b160*/  @!P0 SYNCS.PHASECHK.TRANS64 P0, [R3+URZ+0x138], R8 ;  /* 0x00013808030085a7 */ /* 0x000ea400080010ff */
[----:B--2---:R-:W-:Y:S05]  /*b170*/  @!P0 BRA `(.L_x_213) ;  /* 0xfffffffc00f08947 */ /* 0x004fea000383ffff */
[----:B------:R-:W-:Y:S05]  /*b180*/  BRA `(.L_x_214) ;  /* 0xffffffa800687947 */ /* 0x000fea000383ffff */
.L_x_103:
[----:B-1----:R-:W-:-:S07]  /*b190*/  MOV R0, UR31 ;  /* 0x0000001f00007c02 */ /* 0x002fce0008000f00 */
.L_x_215:
[----:B-1----:R1:W2:Y:S02]  /*b1a0*/  SYNCS.PHASECHK.TRANS64.TRYWAIT P0, [R0+URZ+0x120], R3 ;  /* 0x00012003000075a7 */ /* 0x0022a400080011ff */
[----:B--2---:R-:W-:Y:S05]  /*b1b0*/  @!P0 NANOSLEEP.SYNCS 0x989680 ;  /* 0x009896800000895d */ /* 0x004fea0003900000 */
[----:B------:R-:W2:Y:S02]  /*b1c0*/  @!P0 SYNCS.PHASECHK.TRANS64 P0, [R0+URZ+0x120], R3 ;  /* 0x00012003000085a7 */ /* 0x000ea400080010ff */
[----:B--2---:R-:W-:Y:S05]  /*b1d0*/  @!P0 BRA `(.L_x_215) ;  /* 0xfffffffc00f08947 */ /* 0x004fea000383ffff */
[----:B------:R-:W-:Y:S05]  /*b1e0*/  BRA `(.L_x_216) ;  /* 0xffffffa800d47947 */ /* 0x000fea000383ffff */
.L_x_104:
[----:B-1----:R-:W-:-:S07]  /*b1f0*/  MOV R0, UR31 ;  /* 0x0000001f00007c02 */ /* 0x002fce0008000f00 */
.L_x_217:
[----:B-1----:R1:W2:Y:S02]  /*b200*/  SYNCS.PHASECHK.TRANS64.TRYWAIT P0, [R0+URZ+0x128], R3 ;  /* 0x00012803000075a7 */ /* 0x0022a400080011ff */
[----:B--2---:R-:W-:Y:S05]  /*b210*/  @!P0 NANOSLEEP.SYNCS 0x989680 ;  /* 0x009896800000895d */ /* 0x004fea0003900000 */
[----:B------:R-:W2:Y:S02]  /*b220*/  @!P0 SYNCS.PHASECHK.TRANS64 P0, [R0+URZ+0x128], R3 ;  /* 0x00012803000085a7 */ /* 0x000ea400080010ff */
[----:B--2---:R-:W-:Y:S05]  /*b230*/  @!P0 BRA `(.L_x_217) ;  /* 0xfffffffc00f08947 */ /* 0x004fea000383ffff */
[----:B------:R-:W-:Y:S05]  /*b240*/  BRA `(.L_x_218) ;  /* 0xffffffa800c47947 */ /* 0x000fea000383ffff */
.L_x_105:
[----:B-1----:R-:W-:-:S07]  /*b250*/  MOV R0, UR31 ;  /* 0x0000001f00007c02 */ /* 0x002fce0008000f00 */
.L_x_219:
[----:B-1----:R1:W2:Y:S02]  /*b260*/  SYNCS.PHASECHK.TRANS64.TRYWAIT P0, [R0+URZ+0x130], R3 ;  /* 0x00013003000075a7 */ /* 0x0022a400080011ff */
[----:B--2---:R-:W-:Y:S05]  /*b270*/  @!P0 NANOSLEEP.SYNCS 0x989680 ;  /* 0x009896800000895d */ /* 0x004fea0003900000 */
[----:B------:R-:W2:Y:S02]  /*b280*/  @!P0 SYNCS.PHASECHK.TRANS64 P0, [R0+URZ+0x130], R3 ;  /* 0x00013003000085a7 */ /* 0x000ea400080010ff */
[----:B--2---:R-:W-:Y:S05]  /*b290*/  @!P0 BRA `(.L_x_219) ;  /* 0xfffffffc00f08947 */ /* 0x004fea000383ffff */
[----:B------:R-:W-:Y:S05]  /*b2a0*/  BRA `(.L_x_220) ;  /* 0xffffffa800b47947 */ /* 0x000fea000383ffff */
.L_x_107:
[----:B------:R-:W-:Y:S07]  /*b2b0*/  MOV R0, UR49 ;  /* 0x0000003100007c02 */ /* 0x000fee0008000f00 */
.L_x_221:
[----:B-1----:R1:W2:Y:S02]  /*b2c0*/  SYNCS.PHASECHK.TRANS64.TRYWAIT P0, [R0+URZ+0x150], R3 ;  /* 0x00015003000075a7 */ /* 0x0022a400080011ff */
[----:B--2---:R-:W-:Y:S05]  /*b2d0*/  @!P0 NANOSLEEP.SYNCS 0x989680 ;  /* 0x009896800000895d */ /* 0x004fea0003900000 */
[----:B------:R-:W2:Y:S02]  /*b2e0*/  @!P0 SYNCS.PHASECHK.TRANS64 P0, [R0+URZ+0x150], R3 ;  /* 0x00015003000085a7 */ /* 0x000ea400080010ff */
[----:B--2---:R-:W-:Y:S05]  /*b2f0*/  @!P0 BRA `(.L_x_221) ;  /* 0xfffffffc00f08947 */ /* 0x004fea000383ffff */
[----:B------:R-:W-:Y:S05]  /*b300*/  BRA `(.L_x_222) ;  /* 0xffffffac008c7947 */ /* 0x000fea000383ffff */
.L_x_118:
[----:B-1----:R-:W-:Y:S04]  /*b310*/  MOV R2, UR49 ;  /* 0x0000003100027c02 */ /* 0x002fe80008000f00 */
[----:B------:R1:W2:Y:S03]  /*b320*/  SYNCS.PHASECHK.TRANS64.TRYWAIT P1, [R2+URZ+0x100], R3 ;  /* 0x00010003020075a7 */ /* 0x0002a600080211ff */
[----:B--2---:R-:W-:Y:S05]  /*b330*/  @!P1 NANOSLEEP.SYNCS 0x989680 ;  /* 0x009896800000995d */ /* 0x004fea0003900000 */
[----:B------:R-:W2:Y:S02]  /*b340*/  @!P1 SYNCS.PHASECHK.TRANS64 P1, [R2+URZ+0x100], R3 ;  /* 0x00010003020095a7 */ /* 0x000ea400080210ff */
[----:B--2---:R-:W-:Y:S05]  /*b350*/  @!P1 BRA `(.L_x_118) ;  /* 0xfffffffc00ec9947 */ /* 0x004fea000383ffff */
[----:B------:R-:W-:Y:S05]  /*b360*/  BRA `(.L_x_117) ;  /* 0xffffffbc00587947 */ /* 0x000fea000383ffff */
.L_x_120:
[----:B------:R1:W1:Y:S02]  /*b370*/  SYNCS.PHASECHK.TRANS64.TRYWAIT P0, [R105+URZ+0x160], R0 ;  /* 0x00016000690075a7 */ /* 0x00026400080011ff */
[----:B-1----:R-:W-:Y:S05]  /*b380*/  @!P0 NANOSLEEP.SYNCS 0x989680 ;  /* 0x009896800000895d */ /* 0x002fea0003900000 */
[----:B------:R-:W1:Y:S02]  /*b390*/  @!P0 SYNCS.PHASECHK.TRANS64 P0, [R105+URZ+0x160], R0 ;  /* 0x00016000690085a7 */ /* 0x000e6400080010ff */
[----:B-1----:R-:W-:Y:S05]  /*b3a0*/  @!P0 BRA `(.L_x_120) ;  /* 0xfffffffc00f08947 */ /* 0x002fea000383ffff */
[----:B------:R-:W-:Y:S05]  /*b3b0*/  BRA `(.L_x_119) ;  /* 0xffffffbc00807947 */ /* 0x000fea000383ffff */
.L_x_129:
[----:B---3--:R3:W4:Y:S02]  /*b3c0*/  SYNCS.PHASECHK.TRANS64.TRYWAIT P0, [R3+URZ+0x100], R0 ;  /* 0x00010000030075a7 */ /* 0x00872400080011ff */
[----:B----4-:R-:W-:Y:S05]  /*b3d0*/  @!P0 NANOSLEEP.SYNCS 0x989680 ;  /* 0x009896800000895d */ /* 0x010fea0003900000 */
[----:B------:R-:W4:Y:S02]  /*b3e0*/  @!P0 SYNCS.PHASECHK.TRANS64 P0, [R3+URZ+0x100], R0 ;  /* 0x00010000030085a7 */ /* 0x000f2400080010ff */
[----:B----4-:R-:W-:Y:S05]  /*b3f0*/  @!P0 BRA `(.L_x_129) ;  /* 0xfffffffc00f08947 */ /* 0x010fea000383ffff */
[----:B------:R-:W-:Y:S05]  /*b400*/  BRA `(.L_x_128) ;  /* 0xffffffc800647947 */ /* 0x000fea000383ffff */
.L_x_137:
[----:B-1----:R1:W3:Y:S02]  /*b410*/  SYNCS.PHASECHK.TRANS64.TRYWAIT P0, [R70+URZ+0x100], R5 ;  /* 0x00010005460075a7 */ /* 0x0022e400080011ff */
[----:B---3--:R-:W-:Y:S05]  /*b420*/  @!P0 NANOSLEEP.SYNCS 0x989680 ;  /* 0x009896800000895d */ /* 0x008fea0003900000 */
[----:B------:R-:W3:Y:S02]  /*b430*/  @!P0 SYNCS.PHASECHK.TRANS64 P0, [R70+URZ+0x100], R5 ;  /* 0x00010005460085a7 */ /* 0x000ee400080010ff */
[----:B---3--:R-:W-:Y:S05]  /*b440*/  @!P0 BRA `(.L_x_137) ;  /* 0xfffffffc00f08947 */ /* 0x008fea000383ffff */
[----:B------:R-:W-:Y:S05]  /*b450*/  BRA `(.L_x_136) ;  /* 0xffffffd4006c7947 */ /* 0x000fea000383ffff */
.L_x_145:
[----:B-1----:R1:W4:Y:S02]  /*b460*/  SYNCS.PHASECHK.TRANS64.TRYWAIT P0, [R69+URZ+0x100], R4 ;  /* 0x00010004450075a7 */ /* 0x00232400080011ff */
[----:B----4-:R-:W-:Y:S05]  /*b470*/  @!P0 NANOSLEEP.SYNCS 0x989680 ;  /* 0x009896800000895d */ /* 0x010fea0003900000 */
[----:B------:R-:W4:Y:S02]  /*b480*/  @!P0 SYNCS.PHASECHK.TRANS64 P0, [R69+URZ+0x100], R4 ;  /* 0x00010004450085a7 */ /* 0x000f2400080010ff */
[----:B----4-:R-:W-:Y:S05]  /*b490*/  @!P0 BRA `(.L_x_145) ;  /* 0xfffffffc00f08947 */ /* 0x010fea000383ffff */
[----:B------:R-:W-:Y:S05]  /*b4a0*/  BRA `(.L_x_144) ;  /* 0xffffffe000707947 */ /* 0x000fea000383ffff */
        .weak           $__internal_0_$__cuda_sm10x_tcgen05_guardrail_trap_col_being_dealloced_not_returned_by_alloc
        .type           $__internal_0_$__cuda_sm10x_tcgen05_guardrail_trap_col_being_dealloced_not_returned_by_alloc,@function
        .size           $__internal_0_$__cuda_sm10x_tcgen05_guardrail_trap_col_being_dealloced_not_returned_by_alloc,($__internal_1_$__cuda_sm10x_tcgen05_guardrail_trap_phase_invalid_during_alloc - $__internal_0_$__cuda_sm10x_tcgen05_guardrail_trap_col_being_dealloced_not_returned_by_alloc)
$__internal_0_$__cuda_sm10x_tcgen05_guardrail_trap_col_being_dealloced_not_returned_by_alloc:
[----:B------:R-:W-:Y:S05]  /*b4b0*/  BPT.TRAP 0x1 ;  /* 0x000000040000795c */ /* 0x000fea0000300000 */
[----:B------:R-:W-:-:S04]  /*b4c0*/  HFMA2 R3, -RZ, RZ, 0, 0 ;  /* 0x00000000ff037431 */ /* 0x000fc800000001ff */
[----:B------:R-:W-:Y:S05]  /*b4d0*/  RET.REL.NODEC R2 `(_ZN7cutlass13device_kernelINS_4conv6kernel13ConvUniversalINS1_16ConvProblemShapeILNS1_8OperatorE1ELi2EEENS1_10collective14CollectiveConvINS1_47MainloopSm100TmaUmmaWarpSpecializedImplicitGemmILS5_1ELi16ELi2ELi1ELi2EN4cute5tupleIJNSA_1CILi2EEENSC_ILi1EEESE_EEEEENSB_IJNSC_ILi256EEENSC_ILi128EEENSB_IJNSC_ILi32EEEEEEEEENS_6half_tESM_NSA_8TiledMMAINSA_8MMA_AtomIJNSA_26SM100_MMA_F16BF16_2x1SM_SSISM_SM_fLi256ELi128ELNSA_4UMMA5MajorE0ELSR_1ELNSQ_7ScaleInE0ELSS_0EEEEEENSA_6LayoutINSB_IJSE_SE_SE_EEENSB_IJNSC_ILi0EEESX_SX_EEEEENSB_IJNSA_10UnderscoreES10_S10_EEEEENS7_6detail27Sm100ImplicitGemmTileTraitsINSA_25SM100_TMA_2SM_LOAD_IM2COLENSA_14ComposedLayoutINSA_7SwizzleILi2ELi4ELi3EEENSA_18smem_ptr_flag_bitsILi16EEENSV_INSB_IJNSC_ILi8EEESJ_EEENSB_IJSJ_SE_EEEEEEEvEENS14_INSA_18SM100_TMA_2SM_LOADENS16_INS17_ILi3ELi4ELi3EEES1A_NSV_INSB_IJNSC_ILi64EEES1B_EEENSB_IJSE_S1J_EEEEEEEvEEEENS_8epilogue10collective18CollectiveEpilogueINS1Q_23Sm100TmaWarpSpecializedILi4ELi2ELi32ELb1ELb0EEEJNSB_IJSI_SI_SK_EEENSB_IJNSV_ISI_SE_EENSV_ISJ_SE_EEEEESM_NSB_IJNSB_IJlllEEESE_SX_EEESM_S20_NS1Q_6fusion15FusionCallbacksIS1U_NS21_17LinearCombinationISM_fSM_fLNS_15FloatRoundStyleE2EEES1V_S1Y_JEEENSA_5SM1004TMEM4LOAD26SM100_TMEM_LOAD_32dp32b32xENSA_20SM90_TMA_LOAD_IM2COLES1F_NSA_39AutoVectorizingCopyWithAssumedAlignmentILi128EEENSA_21SM90_TMA_STORE_IM2COLES1F_S2D_S2D_EEEvvEEEEvNT_6ParamsE) ;  /* 0xffffff4802c87950 */ /* 0x000fea0003c3ffff */
        .weak           $__internal_1_$__cuda_sm10x_tcgen05_guardrail_trap_phase_invalid_during_alloc
        .type           $__internal_1_$__cuda_sm10x_tcgen05_guardrail_trap_phase_invalid_during_alloc,@function
        .size           $__internal_1_$__cuda_sm10x_tcgen05_guardrail_trap_phase_invalid_during_alloc,($__internal_2_$__cuda_sm10x_tcgen05_guardrail_trap_unallocated_columns_being_dealloced - $__internal_1_$__cuda_sm10x_tcgen05_guardrail_trap_phase_invalid_during_alloc)
$__internal_1_$__cuda_sm10x_tcgen05_guardrail_trap_phase_invalid_during_alloc:
[----:B------:R-:W-:Y:S05]  /*b4e0*/  BPT.TRAP 0x1 ;  /* 0x000000040000795c */ /* 0x000fea0000300000 */
[----:B------:R-:W-:-:S04]  /*b4f0*/  MOV R5, 0x0 ;  /* 0x0000000000057802 */ /* 0x000fc80000000f00 */
[----:B------:R-:W-:Y:S05]  /*b500*/  RET.REL.NODEC R4 `(_ZN7cutlass13device_kernelINS_4conv6kernel13ConvUniversalINS1_16ConvProblemShapeILNS1_8OperatorE1ELi2EEENS1_10collective14CollectiveConvINS1_47MainloopSm100TmaUmmaWarpSpecializedImplicitGemmILS5_1ELi16ELi2ELi1ELi2EN4cute5tupleIJNSA_1CILi2EEENSC_ILi1EEESE_EEEEENSB_IJNSC_ILi256EEENSC_ILi128EEENSB_IJNSC_ILi32EEEEEEEEENS_6half_tESM_NSA_8TiledMMAINSA_8MMA_AtomIJNSA_26SM100_MMA_F16BF16_2x1SM_SSISM_SM_fLi256ELi128ELNSA_4UMMA5MajorE0ELSR_1ELNSQ_7ScaleInE0ELSS_0EEEEEENSA_6LayoutINSB_IJSE_SE_SE_EEENSB_IJNSC_ILi0EEESX_SX_EEEEENSB_IJNSA_10UnderscoreES10_S10_EEEEENS7_6detail27Sm100ImplicitGemmTileTraitsINSA_25SM100_TMA_2SM_LOAD_IM2COLENSA_14ComposedLayoutINSA_7SwizzleILi2ELi4ELi3EEENSA_18smem_ptr_flag_bitsILi16EEENSV_INSB_IJNSC_ILi8EEESJ_EEENSB_IJSJ_SE_EEEEEEEvEENS14_INSA_18SM100_TMA_2SM_LOADENS16_INS17_ILi3ELi4ELi3EEES1A_NSV_INSB_IJNSC_ILi64EEES1B_EEENSB_IJSE_S1J_EEEEEEEvEEEENS_8epilogue10collective18CollectiveEpilogueINS1Q_23Sm100TmaWarpSpecializedILi4ELi2ELi32ELb1ELb0EEEJNSB_IJSI_SI_SK_EEENSB_IJNSV_ISI_SE_EENSV_ISJ_SE_EEEEESM_NSB_IJNSB_IJlllEEESE_SX_EEESM_S20_NS1Q_6fusion15FusionCallbacksIS1U_NS21_17LinearCombinationISM_fSM_fLNS_15FloatRoundStyleE2EEES1V_S1Y_JEEENSA_5SM1004TMEM4LOAD26SM100_TMEM_LOAD_32dp32b32xENSA_20SM90_TMA_LOAD_IM2COLES1F_NSA_39AutoVectorizingCopyWithAssumedAlignmentILi128EEENSA_21SM90_TMA_STORE_IM2COLES1F_S2D_S2D_EEEvvEEEEvNT_6ParamsE) ;  /* 0xffffff4804bc7950 */ /* 0x000fea0003c3ffff */
        .weak           $__internal_2_$__cuda_sm10x_tcgen05_guardrail_trap_unallocated_columns_being_dealloced
        .type           $__internal_2_$__cuda_sm10x_tcgen05_guardrail_trap_unallocated_columns_being_dealloced,@function
        .size           $__internal_2_$__cuda_sm10x_tcgen05_guardrail_trap_unallocated_columns_being_dealloced,(.L_x_224 - $__internal_2_$__cuda_sm10x_tcgen05_guardrail_trap_unallocated_columns_being_dealloced)
$__internal_2_$__cuda_sm10x_tcgen05_guardrail_trap_unallocated_columns_being_dealloced:
[----:B------:R-:W-:Y:S05]  /*b510*/  BPT.TRAP 0x1 ;  /* 0x000000040000795c */ /* 0x000fea0000300000 */
[----:B------:R-:W-:-:S04]  /*b520*/  HFMA2 R3, -RZ, RZ, 0, 0 ;  /* 0x00000000ff037431 */ /* 0x000fc800000001ff */
[----:B------:R-:W-:Y:S05]  /*b530*/  RET.REL.NODEC R2 `(_ZN7cutlass13device_kernelINS_4conv6kernel13ConvUniversalINS1_16ConvProblemShapeILNS1_8OperatorE1ELi2EEENS1_10collective14CollectiveConvINS1_47MainloopSm100TmaUmmaWarpSpecializedImplicitGemmILS5_1ELi16ELi2ELi1ELi2EN4cute5tupleIJNSA_1CILi2EEENSC_ILi1EEESE_EEEEENSB_IJNSC_ILi256EEENSC_ILi128EEENSB_IJNSC_ILi32EEEEEEEEENS_6half_tESM_NSA_8TiledMMAINSA_8MMA_AtomIJNSA_26SM100_MMA_F16BF16_2x1SM_SSISM_SM_fLi256ELi128ELNSA_4UMMA5MajorE0ELSR_1ELNSQ_7ScaleInE0ELSS_0EEEEEENSA_6LayoutINSB_IJSE_SE_SE_EEENSB_IJNSC_ILi0EEESX_SX_EEEEENSB_IJNSA_10UnderscoreES10_S10_EEEEENS7_6detail27Sm100ImplicitGemmTileTraitsINSA_25SM100_TMA_2SM_LOAD_IM2COLENSA_14ComposedLayoutINSA_7SwizzleILi2ELi4ELi3EEENSA_18smem_ptr_flag_bitsILi16EEENSV_INSB_IJNSC_ILi8EEESJ_EEENSB_IJSJ_SE_EEEEEEEvEENS14_INSA_18SM100_TMA_2SM_LOADENS16_INS17_ILi3ELi4ELi3EEES1A_NSV_INSB_IJNSC_ILi64EEES1B_EEENSB_IJSE_S1J_EEEEEEEvEEEENS_8epilogue10collective18CollectiveEpilogueINS1Q_23Sm100TmaWarpSpecializedILi4ELi2ELi32ELb1ELb0EEEJNSB_IJSI_SI_SK_EEENSB_IJNSV_ISI_SE_EENSV_ISJ_SE_EEEEESM_NSB_IJNSB_IJlllEEESE_SX_EEESM_S20_NS1Q_6fusion15FusionCallbacksIS1U_NS21_17LinearCombinationISM_fSM_fLNS_15FloatRoundStyleE2EEES1V_S1Y_JEEENSA_5SM1004TMEM4LOAD26SM100_TMEM_LOAD_32dp32b32xENSA_20SM90_TMA_LOAD_IM2COLES1F_NSA_39AutoVectorizingCopyWithAssumedAlignmentILi128EEENSA_21SM90_TMA_STORE_IM2COLES1F_S2D_S2D_EEEvvEEEEvNT_6ParamsE) ;  /* 0xffffff4802b07950 */ /* 0x000fea0003c3ffff */
.L_x_223:
[----:B------:R-:W-:-:S00]  /*b540*/  BRA `(.L_x_223) ;  /* 0xfffffffc00fc7947 */ /* 0x000fc0000383ffff */
[----:B------:R-:W-:-:S00]  /*b550*/  NOP ;  /* 0x0000000000007918 */ /* 0x000fc00000000000 */
        /* <DEDUP_REMOVED lines=10> */
.L_x_224:


//--------------------- .nv.global.init           --------------------------
	.section	.nv.global.init,"aw",@progbits
.nv.global.init:
	.type		$str$29,@object
	.size		$str$29,($str$30 - $str$29)
$str$29:
        /*0000*/ 	.byte	0x28, 0x61, 0x64, 0x64, 0x72, 0x65, 0x73, 0x73, 0x20, 0x26, 0x20, 0x6d, 0x61, 0x73, 0x6b, 0x29
        /*0010*/ 	.byte	0x20, 0x3d, 0x3d, 0x20, 0x30, 0x00
	.type		$str$30,@object
	.size		$str$30,($str$28 - $str$30)
$str$30:
        /*0016*/ 	.byte	0x2f, 0x74, 0x6d, 0x70, 0x2f, 0x63, 0x75, 0x74, 0x6c, 0x61, 0x73, 0x73, 0x5f, 0x73, 0x77, 0x65
        /*0026*/ 	.byte	0x65, 0x70, 0x5f, 0x73, 0x72, 0x63, 0x2f, 0x69, 0x6e, 0x63, 0x6c, 0x75, 0x64, 0x65, 0x2f, 0x63
        /*0036*/ 	.byte	0x75, 0x74, 0x65, 0x2f, 0x70, 0x6f, 0x69, 0x6e, 0x74, 0x65, 0x72, 0x5f, 0x66, 0x6c, 0x61, 0x67
        /*0046*/ 	.byte	0x67, 0x65, 0x64, 0x2e, 0x68, 0x70, 0x70, 0x00
	.type		$str$28,@object
	.size		$str$28,($str$27 - $str$28)
$str$28:
        /*004e*/ 	.byte	0x2f, 0x74, 0x6d, 0x70, 0x2f, 0x63, 0x75, 0x74, 0x6c, 0x61, 0x73, 0x73, 0x5f, 0x73, 0x77, 0x65
        /*005e*/ 	.byte	0x65, 0x70, 0x5f, 0x73, 0x72, 0x63, 0x2f, 0x69, 0x6e, 0x63, 0x6c, 0x75, 0x64, 0x65, 0x2f, 0x63
        /*006e*/ 	.byte	0x75, 0x74, 0x65, 0x2f, 0x61, 0x74, 0x6f, 0x6d, 0x2f, 0x63, 0x6f, 0x70, 0x79, 0x5f, 0x74, 0x72
        /*007e*/ 	.byte	0x61, 0x69, 0x74, 0x73, 0x5f, 0x73, 0x6d, 0x31, 0x30, 0x30, 0x2e, 0x68, 0x70, 0x70, 0x00
	.type		$str$27,@object
	.size		$str$27,(__unnamed_1 - $str$27)
$str$27:
        /*008d*/ 	.byte	0x28, 0x28, 0x75, 0x69, 0x6e, 0x74, 0x33, 0x32, 0x5f, 0x74, 0x28, 0x74, 0x68, 0x72, 0x65, 0x61
        /*009d*/ 	.byte	0x64, 0x49, 0x64, 0x78, 0x2e, 0x78, 0x29, 0x20, 0x2f, 0x20, 0x33, 0x32, 0x29, 0x20, 0x25, 0x20
        /*00ad*/ 	.byte	0x34, 0x29, 0x20, 0x3d, 0x3d, 0x20, 0x28, 0x28, 0x28, 0x74, 0x6d, 0x65, 0x6d, 0x5f, 0x61, 0x64
        /*00bd*/ 	.byte	0x64, 0x72, 0x20, 0x3e, 0x3e, 0x20, 0x31, 0x36, 0x29, 0x20, 0x2f, 0x20, 0x33, 0x32, 0x29, 0x20
        /*00cd*/ 	.byte	0x25, 0x20, 0x34, 0x29, 0x00
	.type		__unnamed_1,@object
	.size		__unnamed_1,(__unnamed_2 - __unnamed_1)
__unnamed_1:
        /*00d2*/ 	.byte	0x61, 0x75, 0x74, 0x6f, 0x20, 0x63, 0x75, 0x74, 0x65, 0x3a, 0x3a, 0x61, 0x73, 0x5f, 0x70, 0x6f
        /* <DEDUP_REMOVED lines=24> */
        /*0262*/ 	.byte	0x3e, 0x3e, 0x3e, 0x3e, 0x5d, 0x00
	.type		__unnamed_2,@object
	.size		__unnamed_2,(.L_2 - __unnamed_2)
__unnamed_2:
        /* <DEDUP_REMOVED lines=42> */
        /*0508*/ 	.byte	0x3e, 0x3e, 0x5d, 0x00
.L_2:


//--------------------- .nv.shared._ZN7cutlass13device_kernelINS_4conv6kernel13ConvUniversalINS1_16ConvProblemShapeILNS1_8OperatorE1ELi2EEENS1_10collective14CollectiveConvINS1_47MainloopSm100TmaUmmaWarpSpecializedImplicitGemmILS5_1ELi16ELi2ELi1ELi2EN4cute5tupleIJNSA_1CILi2EEENSC_ILi1EEESE_EEEEENSB_IJNSC_ILi256EEENSC_ILi128EEENSB_IJNSC_ILi32EEEEEEEEENS_6half_tESM_NSA_8TiledMMAINSA_8MMA_AtomIJNSA_26SM100_MMA_F16BF16_2x1SM_SSISM_SM_fLi256ELi128ELNSA_4UMMA5MajorE0ELSR_1ELNSQ_7ScaleInE0ELSS_0EEEEEENSA_6LayoutINSB_IJSE_SE_SE_EEENSB_IJNSC_ILi0EEESX_SX_EEEEENSB_IJNSA_10UnderscoreES10_S10_EEEEENS7_6detail27Sm100ImplicitGemmTileTraitsINSA_25SM100_TMA_2SM_LOAD_IM2COLENSA_14ComposedLayoutINSA_7SwizzleILi2ELi4ELi3EEENSA_18smem_ptr_flag_bitsILi16EEENSV_INSB_IJNSC_ILi8EEESJ_EEENSB_IJSJ_SE_EEEEEEEvEENS14_INSA_18SM100_TMA_2SM_LOADENS16_INS17_ILi3ELi4ELi3EEES1A_NSV_INSB_IJNSC_ILi64EEES1B_EEENSB_IJSE_S1J_EEEEEEEvEEEENS_8epilogue10collective18CollectiveEpilogueINS1Q_23Sm100TmaWarpSpecializedILi4ELi2ELi32ELb1ELb0EEEJNSB_IJSI_SI_SK_EEENSB_IJNSV_ISI_SE_EENSV_ISJ_SE_EEEEESM_NSB_IJNSB_IJlllEEESE_SX_EEESM_S20_NS1Q_6fusion15FusionCallbacksIS1U_NS21_17LinearCombinationISM_fSM_fLNS_15FloatRoundStyleE2EEES1V_S1Y_JEEENSA_5SM1004TMEM4LOAD26SM100_TMEM_LOAD_32dp32b32xENSA_20SM90_TMA_LOAD_IM2COLES1F_NSA_39AutoVectorizingCopyWithAssumedAlignmentILi128EEENSA_21SM90_TMA_STORE_IM2COLES1F_S2D_S2D_EEEvvEEEEvNT_6ParamsE --------------------------
	.section	.nv.shared._ZN7cutlass13device_kernelINS_4conv6kernel13ConvUniversalINS1_16ConvProblemShapeILNS1_8OperatorE1ELi2EEENS1_10collective14CollectiveConvINS1_47MainloopSm100TmaUmmaWarpSpecializedImplicitGemmILS5_1ELi16ELi2ELi1ELi2EN4cute5tupleIJNSA_1CILi2EEENSC_ILi1EEESE_EEEEENSB_IJNSC_ILi256EEENSC_ILi128EEENSB_IJNSC_ILi32EEEEEEEEENS_6half_tESM_NSA_8TiledMMAINSA_8MMA_AtomIJNSA_26SM100_MMA_F16BF16_2x1SM_SSISM_SM_fLi256ELi128ELNSA_4UMMA5MajorE0ELSR_1ELNSQ_7ScaleInE0ELSS_0EEEEEENSA_6LayoutINSB_IJSE_SE_SE_EEENSB_IJNSC_ILi0EEESX_SX_EEEEENSB_IJNSA_10UnderscoreES10_S10_EEEEENS7_6detail27Sm100ImplicitGemmTileTraitsINSA_25SM100_TMA_2SM_LOAD_IM2COLENSA_14ComposedLayoutINSA_7SwizzleILi2ELi4ELi3EEENSA_18smem_ptr_flag_bitsILi16EEENSV_INSB_IJNSC_ILi8EEESJ_EEENSB_IJSJ_SE_EEEEEEEvEENS14_INSA_18SM100_TMA_2SM_LOADENS16_INS17_ILi3ELi4ELi3EEES1A_NSV_INSB_IJNSC_ILi64EEES1B_EEENSB_IJSE_S1J_EEEEEEEvEEEENS_8epilogue10collective18CollectiveEpilogueINS1Q_23Sm100TmaWarpSpecializedILi4ELi2ELi32ELb1ELb0EEEJNSB_IJSI_SI_SK_EEENSB_IJNSV_ISI_SE_EENSV_ISJ_SE_EEEEESM_NSB_IJNSB_IJlllEEESE_SX_EEESM_S20_NS1Q_6fusion15FusionCallbacksIS1U_NS21_17LinearCombinationISM_fSM_fLNS_15FloatRoundStyleE2EEES1V_S1Y_JEEENSA_5SM1004TMEM4LOAD26SM100_TMEM_LOAD_32dp32b32xENSA_20SM90_TMA_LOAD_IM2COLES1F_NSA_39AutoVectorizingCopyWithAssumedAlignmentILi128EEENSA_21SM90_TMA_STORE_IM2COLES1F_S2D_S2D_EEEvvEEEEvNT_6ParamsE,"aw",@nobits
	.sectionflags	@""
	.align	16
	.zero		1024


//--------------------- .nv.shared.reserved.0     --------------------------
	.section	.nv.shared.reserved.0,"aw",@nobits
	.weak		__nv_reservedSMEM_offset_0_alias
	.size		__nv_reservedSMEM_offset_0_alias, 0, 64
	.other		__nv_reservedSMEM_offset_0_alias,@"STO_CUDA_RESERVED_SHARED STV_DEFAULT"
__nv_reservedSMEM_offset_0_alias:
	.zero		0
.nv.shared.reserved.0:
	.zero		64
	.weak		__nv_reservedSMEM_tcgen05_partition
	.type		__nv_reservedSMEM_tcgen05_partition,@object
	.size		__nv_reservedSMEM_tcgen05_partition,(.L_0 - __nv_reservedSMEM_tcgen05_partition)
__nv_reservedSMEM_tcgen05_partition:
	.zero		32
.L_0:


//--------------------- .nv.global                --------------------------
	.section	.nv.global,"aw",@nobits
.nv.global:
	.type		_ZN39_INTERNAL_6e87e7ea_4_k_cu_4827c45f_34774cute1_E,@object
	.size		_ZN39_INTERNAL_6e87e7ea_4_k_cu_4827c45f_34774cute1_E,(_ZN39_INTERNAL_6e87e7ea_4_k_cu_4827c45f_34774cuda3std3__45__cpo6cbeginE - _ZN39_INTERNAL_6e87e7ea_4_k_cu_4827c45f_34774cute1_E)
_ZN39_INTERNAL_6e87e7ea_4_k_cu_4827c45f_34774cute1_E:
	.zero		1
	.type		_ZN39_INTERNAL_6e87e7ea_4_k_cu_4827c45f_34774cuda3std3__45__cpo6cbeginE,@object
	.size		_ZN39_INTERNAL_6e87e7ea_4_k_cu_4827c45f_34774cuda3std3__45__cpo6cbeginE,(_ZN39_INTERNAL_6e87e7ea_4_k_cu_4827c45f_34774cuda3std3__48in_placeE - _ZN39_INTERNAL_6e87e7ea_4_k_cu_4827c45f_34774cuda3std3__45__cpo6cbeginE)
_ZN39_INTERNAL_6e87e7ea_4_k_cu_4827c45f_34774cuda3std3__45__cpo6cbeginE:
	.zero		1
	.type		_ZN39_INTERNAL_6e87e7ea_4_k_cu_4827c45f_34774cuda3std3__48in_placeE,@object
	.size		_ZN39_INTERNAL_6e87e7ea_4_k_cu_4827c45f_34774cuda3std3__48in_placeE,(_ZN39_INTERNAL_6e87e7ea_4_k_cu_4827c45f_34774cuda3std6ranges3__45__cpo9iter_moveE - _ZN39_INTERNAL_6e87e7ea_4_k_cu_4827c45f_34774cuda3std3__48in_placeE)
_ZN39_INTERNAL_6e87e7ea_4_k_cu_4827c45f_34774cuda3std3__48in_placeE:
	.zero		1
	.type		_ZN39_INTERNAL_6e87e7ea_4_k_cu_4827c45f_34774cuda3std6ranges3__45__cpo9iter_moveE,@object
	.size		_ZN39_INTERNAL_6e87e7ea_4_k_cu_4827c45f_34774cuda3std6ranges3__45__cpo9iter_moveE,(_ZN39_INTERNAL_6e87e7ea_4_k_cu_4827c45f_34774cuda3std3__45__cpo5beginE - _ZN39_INTERNAL_6e87e7ea_4_k_cu_4827c45f_34774cuda3std6ranges3__45__cpo9iter_moveE)
_ZN39_INTERNAL_6e87e7ea_4_k_cu_4827c45f_34774cuda3std6ranges3__45__cpo9iter_moveE:
	.zero		1
	.type		_ZN39_INTERNAL_6e87e7ea_4_k_cu_4827c45f_34774cuda3std3__45__cpo5beginE,@object
	.size		_ZN39_INTERNAL_6e87e7ea_4_k_cu_4827c45f_34774cuda3std3__45__cpo5beginE,(_ZN39_INTERNAL_6e87e7ea_4_k_cu_4827c45f_34774cuda3std3__441_GLOBAL__N__6e87e7ea_4_k_cu_4827c45f_34776ignoreE - _ZN39_INTERNAL_6e87e7ea_4_k_cu_4827c45f_34774cuda3std3__45__cpo5beginE)
_ZN39_INTERNAL_6e87e7ea_4_k_cu_4827c45f_34774cuda3std3__45__cpo5beginE:
	.zero		1
	.type		_ZN39_INTERNAL_6e87e7ea_4_k_cu_4827c45f_34774cuda3std3__441_GLOBAL__N__6e87e7ea_4_k_cu_4827c45f_34776ignoreE,@object
	.size		_ZN39_INTERNAL_6e87e7ea_4_k_cu_4827c45f_34774cuda3std3__441_GLOBAL__N__6e87e7ea_4_k_cu_4827c45f_34776ignoreE,(_ZN39_INTERNAL_6e87e7ea_4_k_cu_4827c45f_34774cute7productE - _ZN39_INTERNAL_6e87e7ea_4_k_cu_4827c45f_34774cuda3std3__441_GLOBAL__N__6e87e7ea_4_k_cu_4827c45f_34776ignoreE)
_ZN39_INTERNAL_6e87e7ea_4_k_cu_4827c45f_34774cuda3std3__441_GLOBAL__N__6e87e7ea_4_k_cu_4827c45f_34776ignoreE:
	.zero		1
	.type		_ZN39_INTERNAL_6e87e7ea_4_k_cu_4827c45f_34774cute7productE,@object
	.size		_ZN39_INTERNAL_6e87e7ea_4_k_cu_4827c45f_34774cute7productE,(_ZN39_INTERNAL_6e87e7ea_4_k_cu_4827c45f_34774cuda3std3__45__cpo3endE - _ZN39_INTERNAL_6e87e7ea_4_k_cu_4827c45f_34774cute7productE)
_ZN39_INTERNAL_6e87e7ea_4_k_cu_4827c45f_34774cute7productE:
	.zero		1
	.type		_ZN39_INTERNAL_6e87e7ea_4_k_cu_4827c45f_34774cuda3std3__45__cpo3endE,@object
	.size		_ZN39_INTERNAL_6e87e7ea_4_k_cu_4827c45f_34774cuda3std3__45__cpo3endE,(_ZN39_INTERNAL_6e87e7ea_4_k_cu_4827c45f_34774cuda3std3__419piecewise_constructE - _ZN39_INTERNAL_6e87e7ea_4_k_cu_4827c45f_34774cuda3std3__45__cpo3endE)
_ZN39_INTERNAL_6e87e7ea_4_k_cu_4827c45f_34774cuda3std3__45__cpo3endE:
	.zero		1
	.type		_ZN39_INTERNAL_6e87e7ea_4_k_cu_4827c45f_34774cuda3std3__419piecewise_constructE,@object
	.size		_ZN39_INTERNAL_6e87e7ea_4_k_cu_4827c45f_34774cuda3std3__419piecewise_constructE,(_ZN39_INTERNAL_6e87e7ea_4_k_cu_4827c45f_34774cuda3std3__45__cpo4cendE - _ZN39_INTERNAL_6e87e7ea_4_k_cu_4827c45f_34774cuda3std3__419piecewise_constructE)
_ZN39_INTERNAL_6e87e7ea_4_k_cu_4827c45f_34774cuda3std3__419piecewise_constructE:
	.zero		1
	.type		_ZN39_INTERNAL_6e87e7ea_4_k_cu_4827c45f_34774cuda3std3__45__cpo4cendE,@object
	.size		_ZN39_INTERNAL_6e87e7ea_4_k_cu_4827c45f_34774cuda3std3__45__cpo4cendE,(_ZN39_INTERNAL_6e87e7ea_4_k_cu_4827c45f_34774cuda3std6ranges3__45__cpo4swapE - _ZN39_INTERNAL_6e87e7ea_4_k_cu_4827c45f_34774cuda3std3__45__cpo4cendE)
_ZN39_INTERNAL_6e87e7ea_4_k_cu_4827c45f_34774cuda3std3__45__cpo4cendE:
	.zero		1
	.type		_ZN39_INTERNAL_6e87e7ea_4_k_cu_4827c45f_34774cuda3std6ranges3__45__cpo4swapE,@object
	.size		_ZN39_INTERNAL_6e87e7ea_4_k_cu_4827c45f_34774cuda3std6ranges3__45__cpo4swapE,(.L_10 - _ZN39_INTERNAL_6e87e7ea_4_k_cu_4827c45f_34774cuda3std6ranges3__45__cpo4swapE)
_ZN39_INTERNAL_6e87e7ea_4_k_cu_4827c45f_34774cuda3std6ranges3__45__cpo4swapE:
	.zero		1
.L_10:


//--------------------- .nv.constant0._ZN7cutlass13device_kernelINS_4conv6kernel13ConvUniversalINS1_16ConvProblemShapeILNS1_8OperatorE1ELi2EEENS1_10collective14CollectiveConvINS1_47MainloopSm100TmaUmmaWarpSpecializedImplicitGemmILS5_1ELi16ELi2ELi1ELi2EN4cute5tupleIJNSA_1CILi2EEENSC_ILi1EEESE_EEEEENSB_IJNSC_ILi256EEENSC_ILi128EEENSB_IJNSC_ILi32EEEEEEEEENS_6half_tESM_NSA_8TiledMMAINSA_8MMA_AtomIJNSA_26SM100_MMA_F16BF16_2x1SM_SSISM_SM_fLi256ELi128ELNSA_4UMMA5MajorE0ELSR_1ELNSQ_7ScaleInE0ELSS_0EEEEEENSA_6LayoutINSB_IJSE_SE_SE_EEENSB_IJNSC_ILi0EEESX_SX_EEEEENSB_IJNSA_10UnderscoreES10_S10_EEEEENS7_6detail27Sm100ImplicitGemmTileTraitsINSA_25SM100_TMA_2SM_LOAD_IM2COLENSA_14ComposedLayoutINSA_7SwizzleILi2ELi4ELi3EEENSA_18smem_ptr_flag_bitsILi16EEENSV_INSB_IJNSC_ILi8EEESJ_EEENSB_IJSJ_SE_EEEEEEEvEENS14_INSA_18SM100_TMA_2SM_LOADENS16_INS17_ILi3ELi4ELi3EEES1A_NSV_INSB_IJNSC_ILi64EEES1B_EEENSB_IJSE_S1J_EEEEEEEvEEEENS_8epilogue10collective18CollectiveEpilogueINS1Q_23Sm100TmaWarpSpecializedILi4ELi2ELi32ELb1ELb0EEEJNSB_IJSI_SI_SK_EEENSB_IJNSV_ISI_SE_EENSV_ISJ_SE_EEEEESM_NSB_IJNSB_IJlllEEESE_SX_EEESM_S20_NS1Q_6fusion15FusionCallbacksIS1U_NS21_17LinearCombinationISM_fSM_fLNS_15FloatRoundStyleE2EEES1V_S1Y_JEEENSA_5SM1004TMEM4LOAD26SM100_TMEM_LOAD_32dp32b32xENSA_20SM90_TMA_LOAD_IM2COLES1F_NSA_39AutoVectorizingCopyWithAssumedAlignmentILi128EEENSA_21SM90_TMA_STORE_IM2COLES1F_S2D_S2D_EEEvvEEEEvNT_6ParamsE --------------------------
	.section	.nv.constant0._ZN7cutlass13device_kernelINS_4conv6kernel13ConvUniversalINS1_16ConvProblemShapeILNS1_8OperatorE1ELi2EEENS1_10collective14CollectiveConvINS1_47MainloopSm100TmaUmmaWarpSpecializedImplicitGemmILS5_1ELi16ELi2ELi1ELi2EN4cute5tupleIJNSA_1CILi2EEENSC_ILi1EEESE_EEEEENSB_IJNSC_ILi256EEENSC_ILi128EEENSB_IJNSC_ILi32EEEEEEEEENS_6half_tESM_NSA_8TiledMMAINSA_8MMA_AtomIJNSA_26SM100_MMA_F16BF16_2x1SM_SSISM_SM_fLi256ELi128ELNSA_4UMMA5MajorE0ELSR_1ELNSQ_7ScaleInE0ELSS_0EEEEEENSA_6LayoutINSB_IJSE_SE_SE_EEENSB_IJNSC_ILi0EEESX_SX_EEEEENSB_IJNSA_10UnderscoreES10_S10_EEEEENS7_6detail27Sm100ImplicitGemmTileTraitsINSA_25SM100_TMA_2SM_LOAD_IM2COLENSA_14ComposedLayoutINSA_7SwizzleILi2ELi4ELi3EEENSA_18smem_ptr_flag_bitsILi16EEENSV_INSB_IJNSC_ILi8EEESJ_EEENSB_IJSJ_SE_EEEEEEEvEENS14_INSA_18SM100_TMA_2SM_LOADENS16_INS17_ILi3ELi4ELi3EEES1A_NSV_INSB_IJNSC_ILi64EEES1B_EEENSB_IJSE_S1J_EEEEEEEvEEEENS_8epilogue10collective18CollectiveEpilogueINS1Q_23Sm100TmaWarpSpecializedILi4ELi2ELi32ELb1ELb0EEEJNSB_IJSI_SI_SK_EEENSB_IJNSV_ISI_SE_EENSV_ISJ_SE_EEEEESM_NSB_IJNSB_IJlllEEESE_SX_EEESM_S20_NS1Q_6fusion15FusionCallbacksIS1U_NS21_17LinearCombinationISM_fSM_fLNS_15FloatRoundStyleE2EEES1V_S1Y_JEEENSA_5SM1004TMEM4LOAD26SM100_TMEM_LOAD_32dp32b32xENSA_20SM90_TMA_LOAD_IM2COLES1F_NSA_39AutoVectorizingCopyWithAssumedAlignmentILi128EEENSA_21SM90_TMA_STORE_IM2COLES1F_S2D_S2D_EEEvvEEEEvNT_6ParamsE,"a",@progbits
	.sectionflags	@""
	.align	4
.nv.constant0._ZN7cutlass13device_kernelINS_4conv6kernel13ConvUniversalINS1_16ConvProblemShapeILNS1_8OperatorE1ELi2EEENS1_10collective14CollectiveConvINS1_47MainloopSm100TmaUmmaWarpSpecializedImplicitGemmILS5_1ELi16ELi2ELi1ELi2EN4cute5tupleIJNSA_1CILi2EEENSC_ILi1EEESE_EEEEENSB_IJNSC_ILi256EEENSC_ILi128EEENSB_IJNSC_ILi32EEEEEEEEENS_6half_tESM_NSA_8TiledMMAINSA_8MMA_AtomIJNSA_26SM100_MMA_F16BF16_2x1SM_SSISM_SM_fLi256ELi128ELNSA_4UMMA5MajorE0ELSR_1ELNSQ_7ScaleInE0ELSS_0EEEEEENSA_6LayoutINSB_IJSE_SE_SE_EEENSB_IJNSC_ILi0EEESX_SX_EEEEENSB_IJNSA_10UnderscoreES10_S10_EEEEENS7_6detail27Sm100ImplicitGemmTileTraitsINSA_25SM100_TMA_2SM_LOAD_IM2COLENSA_14ComposedLayoutINSA_7SwizzleILi2ELi4ELi3EEENSA_18smem_ptr_flag_bitsILi16EEENSV_INSB_IJNSC_ILi8EEESJ_EEENSB_IJSJ_SE_EEEEEEEvEENS14_INSA_18SM100_TMA_2SM_LOADENS16_INS17_ILi3ELi4ELi3EEES1A_NSV_INSB_IJNSC_ILi64EEES1B_EEENSB_IJSE_S1J_EEEEEEEvEEEENS_8epilogue10collective18CollectiveEpilogueINS1Q_23Sm100TmaWarpSpecializedILi4ELi2ELi32ELb1ELb0EEEJNSB_IJSI_SI_SK_EEENSB_IJNSV_ISI_SE_EENSV_ISJ_SE_EEEEESM_NSB_IJNSB_IJlllEEESE_SX_EEESM_S20_NS1Q_6fusion15FusionCallbacksIS1U_NS21_17LinearCombinationISM_fSM_fLNS_15FloatRoundStyleE2EEES1V_S1Y_JEEENSA_5SM1004TMEM4LOAD26SM100_TMEM_LOAD_32dp32b32xENSA_20SM90_TMA_LOAD_IM2COLES1F_NSA_39AutoVectorizingCopyWithAssumedAlignmentILi128EEENSA_21SM90_TMA_STORE_IM2COLES1F_S2D_S2D_EEEvvEEEEvNT_6ParamsE:
	.zero		2944


//--------------------- SYMBOLS --------------------------

	.type		.nv.reservedSmem.offset0,@object
	.size		.nv.reservedSmem.offset0,0x4
	.type		.nv.reservedSmem.cap,@object
	.size		.nv.reservedSmem.cap,0x4
	.type		__assertfail,@function
